//
// Generated by NVIDIA NVVM Compiler
//
// Compiler Build ID: CL-36424714
// Cuda compilation tools, release 13.0, V13.0.88
// Based on NVVM 20.0.0
//

.version 9.0
.target sm_100
.address_size 64

	// .globl	main_kernel
// _ZZ11main_kernelE15PadInput_shared has been demoted
// _ZZ11main_kernelE13weight_shared has been demoted

.visible .entry main_kernel(
	.param .u64 .ptr .align 1 main_kernel_param_0,
	.param .u64 .ptr .align 1 main_kernel_param_1,
	.param .u64 .ptr .align 1 main_kernel_param_2
)
.maxntid 64
{
	.reg .pred 	%p<173>;
	.reg .b16 	%rs<264>;
	.reg .b32 	%r<661>;
	.reg .b32 	%f<848>;
	.reg .b64 	%rd<189>;
	// demoted variable
	.shared .align 4 .b8 _ZZ11main_kernelE15PadInput_shared[11520];
	// demoted variable
	.shared .align 4 .b8 _ZZ11main_kernelE13weight_shared[2304];
	ld.param.u64 	%rd43, [main_kernel_param_1];
	ld.param.u64 	%rd44, [main_kernel_param_2];
	cvta.to.global.u64 	%rd45, %rd44;
	cvta.to.global.u64 	%rd1, %rd43;
	mov.u32 	%r1, %tid.x;
	setp.lt.u32 	%p11, %r1, 40;
	mov.u32 	%r72, %ctaid.x;
	shr.u32 	%r73, %r72, 6;
	add.s32 	%r74, %r1, -40;
	shl.b32 	%r2, %r72, 3;
	and.b32  	%r75, %r2, 2147483136;
	shl.b32 	%r76, %r74, 6;
	and.b32  	%r77, %r76, 3584;
	and.b32  	%r3, %r1, 7;
	shl.b32 	%r78, %r1, 2;
	mov.u32 	%r79, _ZZ11main_kernelE15PadInput_shared;
	add.s32 	%r4, %r79, %r78;
	shr.u32 	%r5, %r1, 3;
	cvt.u16.u32 	%rs1, %r5;
	mul.lo.s16 	%rs2, %rs1, 52;
	add.s16 	%rs3, %rs2, 156;
	shr.u16 	%rs4, %rs3, 8;
	mul.lo.s16 	%rs5, %rs4, 5;
	sub.s16 	%rs6, %rs1, %rs5;
	add.s16 	%rs7, %rs6, 3;
	cvt.u32.u16 	%r80, %rs7;
	and.b32  	%r81, %r80, 255;
	or.b32  	%r82, %r73, %r81;
	setp.eq.s32 	%p12, %r82, 0;
	add.s32 	%r83, %r73, %r81;
	setp.gt.u32 	%p13, %r83, 7;
	or.pred  	%p1, %p12, %p13;
	cvt.u16.u32 	%rs8, %r1;
	or.b16  	%rs9, %rs8, 64;
	mul.lo.s16 	%rs10, %rs9, 103;
	shr.u16 	%rs11, %rs10, 12;
	mul.wide.u16 	%r85, %rs11, 3584;
	and.b16  	%rs12, %rs7, 255;
	mul.wide.u16 	%r86, %rs12, 512;
	mul.lo.s16 	%rs13, %rs11, 40;
	sub.s16 	%rs14, %rs9, %rs13;
	cvt.u32.u16 	%r87, %rs14;
	and.b32  	%r88, %r87, 255;
	mul.wide.u16 	%r89, %rs12, 8;
	add.s32 	%r90, %r3, %r1;
	sub.s32 	%r91, %r90, %r88;
	add.s32 	%r92, %r91, %r89;
	shl.b32 	%r93, %r92, 2;
	add.s32 	%r6, %r79, %r93;
	setp.lt.u32 	%p14, %r1, 32;
	selp.b32 	%r94, 1, -4, %p14;
	add.s32 	%r95, %r94, %r5;
	or.b16  	%rs15, %rs8, -128;
	and.b16  	%rs16, %rs15, 191;
	mul.lo.s16 	%rs17, %rs16, 205;
	shr.u16 	%rs18, %rs17, 13;
	mul.wide.u16 	%r96, %rs18, 3584;
	shl.b32 	%r97, %r95, 9;
	mul.lo.s16 	%rs19, %rs18, 40;
	sub.s16 	%rs20, %rs15, %rs19;
	cvt.u32.u16 	%r98, %rs20;
	and.b32  	%r99, %r98, 255;
	shl.b32 	%r100, %r95, 3;
	sub.s32 	%r101, %r90, %r99;
	add.s32 	%r102, %r101, %r100;
	shl.b32 	%r103, %r102, 2;
	add.s32 	%r7, %r79, %r103;
	add.s16 	%rs21, %rs2, 208;
	shr.u16 	%rs22, %rs21, 8;
	mul.lo.s16 	%rs23, %rs22, 5;
	sub.s16 	%rs24, %rs1, %rs23;
	add.s16 	%rs25, %rs24, 4;
	cvt.u32.u16 	%r104, %rs25;
	and.b32  	%r105, %r104, 255;
	or.b32  	%r106, %r73, %r105;
	setp.eq.s32 	%p15, %r106, 0;
	add.s32 	%r107, %r73, %r105;
	setp.gt.u32 	%p16, %r107, 7;
	or.pred  	%p2, %p15, %p16;
	or.b16  	%rs26, %rs8, -64;
	and.b16  	%rs27, %rs26, 255;
	mul.lo.s16 	%rs28, %rs27, 205;
	shr.u16 	%rs29, %rs28, 13;
	mul.wide.u16 	%r109, %rs29, 3584;
	and.b16  	%rs30, %rs25, 255;
	mul.wide.u16 	%r110, %rs30, 512;
	mul.lo.s16 	%rs31, %rs29, 40;
	sub.s16 	%rs32, %rs26, %rs31;
	cvt.u32.u16 	%r111, %rs32;
	and.b32  	%r112, %r111, 255;
	mul.wide.u16 	%r113, %rs30, 8;
	sub.s32 	%r114, %r90, %r112;
	add.s32 	%r115, %r114, %r113;
	shl.b32 	%r116, %r115, 2;
	add.s32 	%r8, %r79, %r116;
	setp.lt.u32 	%p17, %r1, 24;
	selp.b32 	%r117, 2, -3, %p17;
	add.s32 	%r118, %r117, %r5;
	or.b16  	%rs33, %rs8, 256;
	mul.hi.u16 	%rs34, %rs33, 1639;
	mul.lo.s16 	%rs35, %rs34, 3584;
	cvt.u32.u16 	%r119, %rs35;
	shl.b32 	%r120, %r118, 9;
	mul.lo.s16 	%rs36, %rs34, 40;
	sub.s16 	%rs37, %rs33, %rs36;
	cvt.u32.u16 	%r121, %rs37;
	shl.b32 	%r122, %r118, 3;
	sub.s32 	%r123, %r90, %r121;
	add.s32 	%r124, %r123, %r122;
	shl.b32 	%r125, %r124, 2;
	add.s32 	%r9, %r79, %r125;
	setp.gt.u32 	%p18, %r1, 39;
	setp.lt.u32 	%p19, %r1, 16;
	or.pred  	%p3, %p1, %p19;
	mul.lo.s16 	%rs38, %rs8, 103;
	add.s16 	%rs39, %rs38, 2472;
	shr.u16 	%rs40, %rs39, 12;
	cvt.u32.u16 	%r126, %rs40;
	mul.wide.u32 	%rd46, %r126, 3584;
	or.b16  	%rs41, %rs8, 384;
	mul.hi.u16 	%rs42, %rs41, 1639;
	mul.lo.s16 	%rs43, %rs42, 40;
	sub.s16 	%rs44, %rs41, %rs43;
	cvt.u32.u16 	%r127, %rs44;
	sub.s32 	%r128, %r90, %r127;
	add.s32 	%r129, %r128, %r89;
	shl.b32 	%r130, %r129, 2;
	add.s32 	%r10, %r79, %r130;
	mul.lo.s16 	%rs45, %rs8, 205;
	add.s16 	%rs46, %rs45, 18040;
	shr.u16 	%rs47, %rs46, 13;
	mul.wide.u16 	%r131, %rs47, 3584;
	or.b16  	%rs48, %rs8, 448;
	mul.hi.u16 	%rs49, %rs48, 1639;
	mul.lo.s16 	%rs50, %rs49, 40;
	sub.s16 	%rs51, %rs48, %rs50;
	cvt.u32.u16 	%r132, %rs51;
	sub.s32 	%r133, %r90, %r132;
	add.s32 	%r134, %r133, %r100;
	shl.b32 	%r135, %r134, 2;
	add.s32 	%r11, %r79, %r135;
	add.s16 	%rs52, %rs8, -104;
	and.b16  	%rs53, %rs52, 255;
	mul.lo.s16 	%rs54, %rs53, 205;
	shr.u16 	%rs55, %rs54, 13;
	cvt.u32.u16 	%r136, %rs55;
	mul.wide.u32 	%rd47, %r136, 3584;
	or.b16  	%rs56, %rs8, 512;
	mul.hi.u16 	%rs57, %rs56, 1639;
	mul.lo.s16 	%rs58, %rs57, 40;
	sub.s16 	%rs59, %rs56, %rs58;
	cvt.u32.u16 	%r137, %rs59;
	sub.s32 	%r138, %r90, %r137;
	add.s32 	%r139, %r138, %r113;
	shl.b32 	%r140, %r139, 2;
	add.s32 	%r12, %r79, %r140;
	add.s16 	%rs60, %rs8, 216;
	mul.hi.u16 	%rs61, %rs60, 1639;
	mul.lo.s16 	%rs62, %rs61, 3584;
	cvt.u32.u16 	%r141, %rs62;
	or.b16  	%rs63, %rs8, 576;
	mul.hi.u16 	%rs64, %rs63, 1639;
	mul.lo.s16 	%rs65, %rs64, 40;
	sub.s16 	%rs66, %rs63, %rs65;
	cvt.u32.u16 	%r142, %rs66;
	sub.s32 	%r143, %r90, %r142;
	add.s32 	%r144, %r143, %r122;
	shl.b32 	%r145, %r144, 2;
	add.s32 	%r13, %r79, %r145;
	selp.b32 	%r146, 43, -2, %p19;
	add.s32 	%r147, %r146, %r5;
	setp.lt.u32 	%p20, %r147, 5;
	selp.b32 	%r148, 344, -16, %p19;
	add.s32 	%r149, %r148, %r1;
	setp.gt.u32 	%p21, %r149, 319;
	or.pred  	%p22, %p21, %p12;
	or.b16  	%rs67, %rs8, 704;
	mul.hi.u16 	%rs68, %rs67, 729;
	shr.u16 	%rs69, %rs68, 2;
	cvt.u16.u32 	%rs70, %r147;
	and.b16  	%rs71, %rs70, 255;
	mul.lo.s16 	%rs72, %rs71, 205;
	shr.u16 	%rs73, %rs72, 10;
	cvt.u32.u16 	%r150, %rs73;
	cvt.u32.u16 	%r151, %rs69;
	prmt.b32 	%r152, %r151, %r150, 0x3340U;
	prmt.b32 	%r153, %r154, %r155, 0x3340U;
	prmt.b32 	%r156, %r152, %r153, 0x5410U;
	mov.b32 	%r660, 0;
	mov.b32 	%r157, 234906112;
	dp2a.lo.u32.u32 	%r158, %r157, %r156, %r660;
	mul.hi.u16 	%rs74, %rs67, 1639;
	mul.lo.s16 	%rs75, %rs74, 40;
	sub.s16 	%rs76, %rs67, %rs75;
	cvt.u32.u16 	%r159, %rs76;
	sub.s32 	%r160, %r90, %r159;
	add.s32 	%r161, %r160, %r89;
	shl.b32 	%r162, %r161, 2;
	add.s32 	%r14, %r79, %r162;
	add.s16 	%rs77, %rs38, 4944;
	shr.u16 	%rs78, %rs77, 12;
	mul.wide.u16 	%r163, %rs78, 3584;
	or.b16  	%rs79, %rs8, 768;
	mul.hi.u16 	%rs80, %rs79, 1639;
	mul.lo.s16 	%rs81, %rs80, 40;
	sub.s16 	%rs82, %rs79, %rs81;
	cvt.u32.u16 	%r164, %rs82;
	sub.s32 	%r165, %r90, %r164;
	add.s32 	%r166, %r165, %r100;
	shl.b32 	%r167, %r166, 2;
	add.s32 	%r15, %r79, %r167;
	add.s16 	%rs83, %rs45, 22960;
	shr.u16 	%rs84, %rs83, 13;
	cvt.u32.u16 	%r168, %rs84;
	mul.wide.u32 	%rd48, %r168, 3584;
	or.b16  	%rs85, %rs8, 832;
	mul.hi.u16 	%rs86, %rs85, 1639;
	mul.lo.s16 	%rs87, %rs86, 40;
	sub.s16 	%rs88, %rs85, %rs87;
	cvt.u32.u16 	%r169, %rs88;
	sub.s32 	%r170, %r90, %r169;
	add.s32 	%r171, %r170, %r113;
	shl.b32 	%r172, %r171, 2;
	add.s32 	%r16, %r79, %r172;
	add.s16 	%rs89, %rs8, -80;
	and.b16  	%rs90, %rs89, 255;
	mul.lo.s16 	%rs91, %rs90, 205;
	shr.u16 	%rs92, %rs91, 13;
	mul.wide.u16 	%r173, %rs92, 3584;
	or.b16  	%rs93, %rs8, 896;
	mul.hi.u16 	%rs94, %rs93, 1639;
	mul.lo.s16 	%rs95, %rs94, 40;
	sub.s16 	%rs96, %rs93, %rs95;
	cvt.u32.u16 	%r174, %rs96;
	sub.s32 	%r175, %r90, %r174;
	add.s32 	%r176, %r175, %r122;
	shl.b32 	%r177, %r176, 2;
	add.s32 	%r17, %r79, %r177;
	selp.b32 	%r178, %r1, %r74, %p11;
	shr.u32 	%r179, %r178, 3;
	selp.b64 	%rd49, 53760, 50176, %p18;
	setp.eq.s32 	%p24, %r5, 7;
	setp.lt.u32 	%p25, %r1, 56;
	selp.b32 	%r180, 304, -56, %p25;
	add.s32 	%r181, %r180, %r1;
	setp.gt.u32 	%p26, %r181, 319;
	or.pred  	%p27, %p26, %p12;
	or.b16  	%rs97, %rs8, 1024;
	mul.hi.u16 	%rs98, %rs97, 1457;
	shr.u16 	%rs99, %rs98, 3;
	add.s16 	%rs100, %rs2, 1976;
	shr.u16 	%rs101, %rs100, 8;
	cvt.u32.u16 	%r182, %rs99;
	cvt.u32.u16 	%r183, %rs101;
	prmt.b32 	%r184, %r182, %r183, 0x3340U;
	prmt.b32 	%r185, %r184, %r153, 0x5410U;
	dp2a.lo.u32.u32 	%r186, %r157, %r185, %r660;
	mul.hi.u16 	%rs102, %rs97, 1639;
	mul.lo.s16 	%rs103, %rs102, 40;
	sub.s16 	%rs104, %rs97, %rs103;
	cvt.u32.u16 	%r187, %rs104;
	sub.s32 	%r188, %r90, %r187;
	add.s32 	%r189, %r188, %r89;
	shl.b32 	%r190, %r189, 2;
	add.s32 	%r18, %r79, %r190;
	or.b16  	%rs105, %rs8, 1088;
	mul.hi.u16 	%rs106, %rs105, 1639;
	mul.lo.s16 	%rs107, %rs106, 40;
	sub.s16 	%rs108, %rs105, %rs107;
	cvt.u32.u16 	%r191, %rs108;
	sub.s32 	%r192, %r90, %r191;
	add.s32 	%r193, %r192, %r100;
	shl.b32 	%r194, %r193, 2;
	add.s32 	%r19, %r79, %r194;
	add.s16 	%rs109, %rs45, 14760;
	shr.u16 	%rs110, %rs109, 13;
	cvt.u32.u16 	%r195, %rs110;
	mul.wide.u32 	%rd50, %r195, 3584;
	or.b16  	%rs111, %rs8, 1152;
	mul.hi.u16 	%rs112, %rs111, 1639;
	mul.lo.s16 	%rs113, %rs112, 40;
	sub.s16 	%rs114, %rs111, %rs113;
	cvt.u32.u16 	%r196, %rs114;
	sub.s32 	%r197, %r90, %r196;
	add.s32 	%r198, %r197, %r113;
	shl.b32 	%r199, %r198, 2;
	add.s32 	%r20, %r79, %r199;
	add.s16 	%rs115, %rs8, -120;
	and.b16  	%rs116, %rs115, 255;
	mul.lo.s16 	%rs117, %rs116, 205;
	shr.u16 	%rs118, %rs117, 13;
	mul.wide.u16 	%r200, %rs118, 3584;
	or.b16  	%rs119, %rs8, 1216;
	mul.hi.u16 	%rs120, %rs119, 1639;
	mul.lo.s16 	%rs121, %rs120, 40;
	sub.s16 	%rs122, %rs119, %rs121;
	cvt.u32.u16 	%r201, %rs122;
	sub.s32 	%r202, %r90, %r201;
	add.s32 	%r203, %r202, %r122;
	shl.b32 	%r204, %r203, 2;
	add.s32 	%r21, %r79, %r204;
	selp.b64 	%rd51, 78848, 75264, %p18;
	setp.gt.u32 	%p29, %r1, 55;
	or.pred  	%p4, %p1, %p29;
	or.b16  	%rs123, %rs8, 1344;
	mul.hi.u16 	%rs124, %rs123, 1639;
	mul.lo.s16 	%rs125, %rs124, 40;
	sub.s16 	%rs126, %rs123, %rs125;
	cvt.u32.u16 	%r205, %rs126;
	sub.s32 	%r206, %r90, %r205;
	add.s32 	%r207, %r206, %r89;
	shl.b32 	%r208, %r207, 2;
	add.s32 	%r22, %r79, %r208;
	selp.b32 	%r209, 41, -4, %p14;
	add.s32 	%r210, %r209, %r5;
	or.b16  	%rs127, %rs8, 1408;
	mul.hi.u16 	%rs128, %rs127, 1457;
	shr.u16 	%rs129, %rs128, 3;
	cvt.u16.u32 	%rs130, %r210;
	and.b16  	%rs131, %rs130, 255;
	mul.lo.s16 	%rs132, %rs131, 205;
	shr.u16 	%rs133, %rs132, 10;
	cvt.u32.u16 	%r211, %rs133;
	cvt.u32.u16 	%r212, %rs129;
	prmt.b32 	%r213, %r212, %r211, 0x3340U;
	prmt.b32 	%r214, %r213, %r153, 0x5410U;
	dp2a.lo.u32.u32 	%r215, %r157, %r214, %r660;
	mul.hi.u16 	%rs134, %rs127, 1639;
	mul.lo.s16 	%rs135, %rs134, 40;
	sub.s16 	%rs136, %rs127, %rs135;
	cvt.u32.u16 	%r216, %rs136;
	sub.s32 	%r217, %r90, %r216;
	add.s32 	%r218, %r217, %r100;
	shl.b32 	%r219, %r218, 2;
	add.s32 	%r23, %r79, %r219;
	setp.lt.u32 	%p30, %r1, 8;
	or.pred  	%p5, %p2, %p30;
	add.s16 	%rs137, %rs38, 3296;
	shr.u16 	%rs138, %rs137, 12;
	cvt.u32.u16 	%r220, %rs138;
	mul.wide.u32 	%rd52, %r220, 3584;
	or.b16  	%rs139, %rs8, 1472;
	mul.hi.u16 	%rs140, %rs139, 1639;
	mul.lo.s16 	%rs141, %rs140, 40;
	sub.s16 	%rs142, %rs139, %rs141;
	cvt.u32.u16 	%r221, %rs142;
	sub.s32 	%r222, %r90, %r221;
	add.s32 	%r223, %r222, %r113;
	shl.b32 	%r224, %r223, 2;
	add.s32 	%r24, %r79, %r224;
	add.s16 	%rs143, %rs45, 19680;
	shr.u16 	%rs144, %rs143, 13;
	mul.wide.u16 	%r225, %rs144, 3584;
	or.b16  	%rs145, %rs8, 1536;
	mul.hi.u16 	%rs146, %rs145, 1639;
	mul.lo.s16 	%rs147, %rs146, 40;
	sub.s16 	%rs148, %rs145, %rs147;
	cvt.u32.u16 	%r226, %rs148;
	sub.s32 	%r227, %r90, %r226;
	add.s32 	%r228, %r227, %r122;
	shl.b32 	%r229, %r228, 2;
	add.s32 	%r25, %r79, %r229;
	selp.b64 	%rd53, 103936, 100352, %p18;
	or.b16  	%rs149, %rs8, 1664;
	mul.hi.u16 	%rs150, %rs149, 1639;
	mul.lo.s16 	%rs151, %rs150, 40;
	sub.s16 	%rs152, %rs149, %rs151;
	cvt.u32.u16 	%r230, %rs152;
	sub.s32 	%r231, %r90, %r230;
	add.s32 	%r232, %r231, %r89;
	shl.b32 	%r233, %r232, 2;
	add.s32 	%r26, %r79, %r233;
	or.b16  	%rs153, %rs8, 1728;
	mul.hi.u16 	%rs154, %rs153, 1639;
	mul.lo.s16 	%rs155, %rs154, 40;
	sub.s16 	%rs156, %rs153, %rs155;
	cvt.u32.u16 	%r234, %rs156;
	sub.s32 	%r235, %r90, %r234;
	add.s32 	%r236, %r235, %r100;
	shl.b32 	%r237, %r236, 2;
	add.s32 	%r27, %r79, %r237;
	selp.b32 	%r238, 44, -1, %p30;
	add.s32 	%r239, %r238, %r5;
	setp.lt.u32 	%p31, %r239, 5;
	selp.b32 	%r240, 352, -8, %p30;
	add.s32 	%r241, %r240, %r1;
	setp.gt.u32 	%p32, %r241, 319;
	or.pred  	%p33, %p32, %p15;
	or.b16  	%rs157, %rs8, 1792;
	mul.hi.u16 	%rs158, %rs157, 1457;
	shr.u16 	%rs159, %rs158, 3;
	cvt.u16.u32 	%rs160, %r239;
	and.b16  	%rs161, %rs160, 255;
	mul.lo.s16 	%rs162, %rs161, 205;
	shr.u16 	%rs163, %rs162, 10;
	cvt.u32.u16 	%r242, %rs163;
	cvt.u32.u16 	%r243, %rs159;
	prmt.b32 	%r244, %r243, %r242, 0x3340U;
	prmt.b32 	%r245, %r244, %r153, 0x5410U;
	dp2a.lo.u32.u32 	%r246, %r157, %r245, %r660;
	mul.hi.u16 	%rs164, %rs157, 1639;
	mul.lo.s16 	%rs165, %rs164, 40;
	sub.s16 	%rs166, %rs157, %rs165;
	cvt.u32.u16 	%r247, %rs166;
	sub.s32 	%r248, %r90, %r247;
	add.s32 	%r249, %r248, %r113;
	shl.b32 	%r250, %r249, 2;
	add.s32 	%r28, %r79, %r250;
	add.s16 	%rs167, %rs38, 5768;
	shr.u16 	%rs168, %rs167, 12;
	mul.wide.u16 	%r251, %rs168, 3584;
	or.b16  	%rs169, %rs8, 1856;
	mul.hi.u16 	%rs170, %rs169, 1639;
	mul.lo.s16 	%rs171, %rs170, 40;
	sub.s16 	%rs172, %rs169, %rs171;
	cvt.u32.u16 	%r252, %rs172;
	sub.s32 	%r253, %r90, %r252;
	add.s32 	%r254, %r253, %r122;
	shl.b32 	%r255, %r254, 2;
	add.s32 	%r29, %r79, %r255;
	selp.b64 	%rd54, 129024, 125440, %p18;
	add.s16 	%rs173, %rs8, -72;
	and.b16  	%rs174, %rs173, 255;
	mul.lo.s16 	%rs175, %rs174, 205;
	shr.u16 	%rs176, %rs175, 13;
	cvt.u32.u16 	%r256, %rs176;
	mul.wide.u32 	%rd55, %r256, 3584;
	or.b16  	%rs177, %rs8, 1984;
	mul.hi.u16 	%rs178, %rs177, 1639;
	mul.lo.s16 	%rs179, %rs178, 40;
	sub.s16 	%rs180, %rs177, %rs179;
	cvt.u32.u16 	%r257, %rs180;
	sub.s32 	%r258, %r90, %r257;
	add.s32 	%r259, %r258, %r89;
	shl.b32 	%r260, %r259, 2;
	add.s32 	%r30, %r79, %r260;
	add.s16 	%rs181, %rs8, 248;
	mul.hi.u16 	%rs182, %rs181, 1639;
	mul.lo.s16 	%rs183, %rs182, 3584;
	cvt.u32.u16 	%r261, %rs183;
	or.b16  	%rs184, %rs8, 2048;
	mul.hi.u16 	%rs185, %rs184, 3277;
	shr.u16 	%rs186, %rs185, 1;
	mul.lo.s16 	%rs187, %rs186, 40;
	sub.s16 	%rs188, %rs184, %rs187;
	cvt.u32.u16 	%r262, %rs188;
	sub.s32 	%r263, %r90, %r262;
	add.s32 	%r264, %r263, %r100;
	shl.b32 	%r265, %r264, 2;
	add.s32 	%r31, %r79, %r265;
	setp.lt.u32 	%p35, %r1, 48;
	selp.b32 	%r266, 39, -6, %p35;
	add.s32 	%r267, %r266, %r5;
	setp.lt.u32 	%p36, %r267, 5;
	selp.b32 	%r268, 312, -48, %p35;
	add.s32 	%r269, %r268, %r1;
	setp.gt.u32 	%p37, %r269, 319;
	or.pred  	%p38, %p37, %p15;
	or.b16  	%rs189, %rs8, 2112;
	mul.hi.u16 	%rs190, %rs189, 2913;
	shr.u16 	%rs191, %rs190, 4;
	cvt.u16.u32 	%rs192, %r267;
	and.b16  	%rs193, %rs192, 255;
	mul.lo.s16 	%rs194, %rs193, 205;
	shr.u16 	%rs195, %rs194, 10;
	cvt.u32.u16 	%r270, %rs195;
	cvt.u32.u16 	%r271, %rs191;
	prmt.b32 	%r272, %r271, %r270, 0x3340U;
	prmt.b32 	%r273, %r272, %r153, 0x5410U;
	dp2a.lo.u32.u32 	%r274, %r157, %r273, %r660;
	mul.hi.u16 	%rs196, %rs189, 3277;
	shr.u16 	%rs197, %rs196, 1;
	mul.lo.s16 	%rs198, %rs197, 40;
	sub.s16 	%rs199, %rs189, %rs198;
	cvt.u32.u16 	%r275, %rs199;
	sub.s32 	%r276, %r90, %r275;
	add.s32 	%r277, %r276, %r113;
	shl.b32 	%r278, %r277, 2;
	add.s32 	%r32, %r79, %r278;
	or.b16  	%rs200, %rs8, 2176;
	mul.hi.u16 	%rs201, %rs200, 3277;
	shr.u16 	%rs202, %rs201, 1;
	mul.lo.s16 	%rs203, %rs202, 40;
	sub.s16 	%rs204, %rs200, %rs203;
	cvt.u32.u16 	%r279, %rs204;
	sub.s32 	%r280, %r90, %r279;
	add.s32 	%r281, %r280, %r122;
	shl.b32 	%r282, %r281, 2;
	add.s32 	%r33, %r79, %r282;
	selp.b64 	%rd56, 154112, 150528, %p18;
	add.s16 	%rs205, %rs8, -112;
	and.b16  	%rs206, %rs205, 255;
	mul.lo.s16 	%rs207, %rs206, 205;
	shr.u16 	%rs208, %rs207, 13;
	cvt.u32.u16 	%r283, %rs208;
	mul.wide.u32 	%rd57, %r283, 3584;
	or.b16  	%rs209, %rs8, 2304;
	mul.hi.u16 	%rs210, %rs209, 3277;
	shr.u16 	%rs211, %rs210, 1;
	mul.lo.s16 	%rs212, %rs211, 40;
	sub.s16 	%rs213, %rs209, %rs212;
	cvt.u32.u16 	%r284, %rs213;
	sub.s32 	%r285, %r90, %r284;
	add.s32 	%r286, %r285, %r89;
	shl.b32 	%r287, %r286, 2;
	add.s32 	%r34, %r79, %r287;
	add.s16 	%rs214, %rs8, 208;
	mul.hi.u16 	%rs215, %rs214, 1639;
	mul.lo.s16 	%rs216, %rs215, 3584;
	cvt.u32.u16 	%r288, %rs216;
	or.b16  	%rs217, %rs8, 2368;
	mul.hi.u16 	%rs218, %rs217, 3277;
	shr.u16 	%rs219, %rs218, 1;
	mul.lo.s16 	%rs220, %rs219, 40;
	sub.s16 	%rs221, %rs217, %rs220;
	cvt.u32.u16 	%r289, %rs221;
	sub.s32 	%r290, %r90, %r289;
	add.s32 	%r291, %r290, %r100;
	shl.b32 	%r292, %r291, 2;
	add.s32 	%r35, %r79, %r292;
	setp.gt.u32 	%p40, %r1, 47;
	or.pred  	%p6, %p2, %p40;
	or.b16  	%rs222, %rs8, 2432;
	mul.hi.u16 	%rs223, %rs222, 3277;
	shr.u16 	%rs224, %rs223, 1;
	mul.lo.s16 	%rs225, %rs224, 40;
	sub.s16 	%rs226, %rs222, %rs225;
	cvt.u32.u16 	%r293, %rs226;
	sub.s32 	%r294, %r90, %r293;
	add.s32 	%r295, %r294, %r113;
	shl.b32 	%r296, %r295, 2;
	add.s32 	%r36, %r79, %r296;
	selp.b32 	%r297, 42, -3, %p17;
	add.s32 	%r298, %r297, %r5;
	or.b16  	%rs227, %rs8, 2496;
	mul.hi.u16 	%rs228, %rs227, 2913;
	shr.u16 	%rs229, %rs228, 4;
	cvt.u16.u32 	%rs230, %r298;
	and.b16  	%rs231, %rs230, 255;
	mul.lo.s16 	%rs232, %rs231, 205;
	shr.u16 	%rs233, %rs232, 10;
	cvt.u32.u16 	%r299, %rs233;
	cvt.u32.u16 	%r300, %rs229;
	prmt.b32 	%r301, %r300, %r299, 0x3340U;
	prmt.b32 	%r302, %r301, %r153, 0x5410U;
	dp2a.lo.u32.u32 	%r303, %r157, %r302, %r660;
	mul.hi.u16 	%rs234, %rs227, 3277;
	shr.u16 	%rs235, %rs234, 1;
	mul.lo.s16 	%rs236, %rs235, 40;
	sub.s16 	%rs237, %rs227, %rs236;
	cvt.u32.u16 	%r304, %rs237;
	sub.s32 	%r305, %r90, %r304;
	add.s32 	%r306, %r305, %r122;
	shl.b32 	%r307, %r306, 2;
	add.s32 	%r37, %r79, %r307;
	add.s16 	%rs238, %rs45, 21320;
	shr.u16 	%rs239, %rs238, 13;
	cvt.u32.u16 	%r308, %rs239;
	mul.wide.u32 	%rd58, %r308, 3584;
	or.b16  	%rs240, %rs8, 2624;
	mul.hi.u16 	%rs241, %rs240, 3277;
	shr.u16 	%rs242, %rs241, 1;
	mul.lo.s16 	%rs243, %rs242, 40;
	sub.s16 	%rs244, %rs240, %rs243;
	cvt.u32.u16 	%r309, %rs244;
	sub.s32 	%r310, %r90, %r309;
	add.s32 	%r311, %r310, %r89;
	shl.b32 	%r312, %r311, 2;
	add.s32 	%r38, %r79, %r312;
	add.s16 	%rs245, %rs8, -88;
	and.b16  	%rs246, %rs245, 255;
	mul.lo.s16 	%rs247, %rs246, 205;
	shr.u16 	%rs248, %rs247, 13;
	mul.wide.u16 	%r313, %rs248, 3584;
	or.b16  	%rs249, %rs8, 2688;
	mul.hi.u16 	%rs250, %rs249, 3277;
	shr.u16 	%rs251, %rs250, 1;
	mul.lo.s16 	%rs252, %rs251, 40;
	sub.s16 	%rs253, %rs249, %rs252;
	cvt.u32.u16 	%r314, %rs253;
	sub.s32 	%r315, %r90, %r314;
	add.s32 	%r316, %r315, %r100;
	shl.b32 	%r317, %r316, 2;
	add.s32 	%r39, %r79, %r317;
	or.b16  	%rs254, %rs8, 2752;
	mul.hi.u16 	%rs255, %rs254, 3277;
	shr.u16 	%rs256, %rs255, 1;
	mul.lo.s16 	%rs257, %rs256, 40;
	sub.s16 	%rs258, %rs254, %rs257;
	cvt.u32.u16 	%r318, %rs258;
	sub.s32 	%r319, %r90, %r318;
	add.s32 	%r320, %r319, %r113;
	shl.b32 	%r321, %r320, 2;
	add.s32 	%r40, %r79, %r321;
	or.b16  	%rs259, %rs8, 2816;
	mul.hi.u16 	%rs260, %rs259, 3277;
	shr.u16 	%rs261, %rs260, 1;
	mul.lo.s16 	%rs262, %rs261, 40;
	sub.s16 	%rs263, %rs259, %rs262;
	cvt.u32.u16 	%r322, %rs263;
	sub.s32 	%r323, %r90, %r322;
	add.s32 	%r324, %r323, %r122;
	shl.b32 	%r325, %r324, 2;
	add.s32 	%r41, %r79, %r325;
	shl.b32 	%r326, %r1, 14;
	and.b32  	%r327, %r326, 786432;
	and.b32  	%r328, %r2, 504;
	and.b32  	%r329, %r78, 4;
	or.b32  	%r330, %r328, %r327;
	or.b32  	%r331, %r330, %r329;
	shl.b32 	%r332, %r1, 8;
	and.b32  	%r333, %r332, 3584;
	or.b32  	%r334, %r331, %r333;
	or.pred  	%p41, %p20, %p22;
	or.pred  	%p7, %p41, %p13;
	or.pred  	%p42, %p24, %p27;
	or.pred  	%p8, %p42, %p13;
	or.pred  	%p43, %p31, %p33;
	or.pred  	%p9, %p43, %p16;
	or.pred  	%p44, %p36, %p38;
	or.pred  	%p10, %p44, %p16;
	add.s32 	%r335, %r85, %r86;
	add.s32 	%r336, %r335, %r75;
	or.b32  	%r337, %r336, %r3;
	add.s32 	%r659, %r337, -4096;
	add.s32 	%r338, %r96, %r97;
	add.s32 	%r339, %r338, %r75;
	or.b32  	%r340, %r339, %r3;
	add.s32 	%r341, %r340, -4096;
	mul.wide.u32 	%rd2, %r341, 4;
	add.s32 	%r342, %r109, %r110;
	add.s32 	%r343, %r342, %r75;
	or.b32  	%r344, %r343, %r3;
	add.s32 	%r345, %r344, -4096;
	mul.wide.u32 	%rd3, %r345, 4;
	add.s32 	%r346, %r119, %r120;
	add.s32 	%r347, %r346, %r75;
	or.b32  	%r348, %r347, %r3;
	add.s32 	%r349, %r348, -4096;
	mul.wide.u32 	%rd4, %r349, 4;
	add.s32 	%r350, %r131, %r97;
	add.s32 	%r351, %r350, %r75;
	or.b32  	%r352, %r351, %r3;
	add.s32 	%r353, %r352, 20992;
	mul.wide.u32 	%rd5, %r353, 4;
	mul.wide.u32 	%rd59, %r105, 512;
	add.s64 	%rd60, %rd47, %rd59;
	or.b32  	%r354, %r75, %r3;
	cvt.u64.u32 	%rd61, %r354;
	add.s64 	%rd62, %rd60, %rd61;
	shl.b64 	%rd63, %rd62, 2;
	add.s64 	%rd6, %rd63, 83968;
	add.s32 	%r355, %r141, %r120;
	add.s32 	%r356, %r354, %r355;
	add.s32 	%r357, %r356, 20992;
	mul.wide.u32 	%rd7, %r357, 4;
	add.s32 	%r358, %r163, %r97;
	add.s32 	%r359, %r354, %r358;
	add.s32 	%r360, %r359, 46080;
	mul.wide.u32 	%rd8, %r360, 4;
	add.s64 	%rd64, %rd48, %rd59;
	add.s64 	%rd65, %rd64, %rd61;
	shl.b64 	%rd66, %rd65, 2;
	add.s64 	%rd9, %rd66, 184320;
	add.s32 	%r361, %r173, %r120;
	add.s32 	%r362, %r354, %r361;
	add.s32 	%r363, %r362, 46080;
	mul.wide.u32 	%rd10, %r363, 4;
	and.b32  	%r364, %r179, 7;
	mul.wide.u32 	%rd67, %r364, 512;
	add.s64 	%rd68, %rd49, %rd67;
	add.s64 	%rd69, %rd68, %rd61;
	shl.b64 	%rd70, %rd69, 2;
	add.s64 	%rd11, %rd70, 69632;
	add.s64 	%rd71, %rd50, %rd59;
	add.s64 	%rd72, %rd71, %rd61;
	shl.b64 	%rd73, %rd72, 2;
	add.s64 	%rd12, %rd73, 284672;
	add.s32 	%r365, %r200, %r120;
	add.s32 	%r366, %r354, %r365;
	add.s32 	%r367, %r366, 71168;
	mul.wide.u32 	%rd13, %r367, 4;
	add.s64 	%rd74, %rd51, %rd67;
	add.s64 	%rd75, %rd74, %rd61;
	shl.b64 	%rd76, %rd75, 2;
	add.s64 	%rd14, %rd76, 55296;
	add.s32 	%r368, %r225, %r120;
	add.s32 	%r369, %r354, %r368;
	add.s32 	%r370, %r369, 96256;
	mul.wide.u32 	%rd15, %r370, 4;
	add.s64 	%rd77, %rd53, %rd67;
	add.s64 	%rd78, %rd77, %rd61;
	shl.b64 	%rd79, %rd78, 2;
	add.s64 	%rd16, %rd79, 40960;
	add.s32 	%r371, %r1, 224;
	mul.hi.u32 	%r372, %r371, 107374183;
	mul.wide.u32 	%rd80, %r372, 3584;
	mul.wide.u32 	%rd81, %r81, 512;
	add.s64 	%rd82, %rd80, %rd81;
	add.s64 	%rd83, %rd82, %rd61;
	shl.b64 	%rd84, %rd83, 2;
	add.s64 	%rd17, %rd84, 385024;
	add.s32 	%r373, %r251, %r120;
	add.s32 	%r374, %r354, %r373;
	add.s32 	%r375, %r374, 121344;
	mul.wide.u32 	%rd18, %r375, 4;
	add.s64 	%rd85, %rd54, %rd67;
	add.s64 	%rd86, %rd85, %rd61;
	shl.b64 	%rd87, %rd86, 2;
	add.s64 	%rd19, %rd87, 26624;
	add.s64 	%rd88, %rd55, %rd81;
	add.s64 	%rd89, %rd88, %rd61;
	shl.b64 	%rd90, %rd89, 2;
	add.s64 	%rd20, %rd90, 485376;
	add.s32 	%r376, %r261, %r97;
	add.s32 	%r377, %r354, %r376;
	add.s32 	%r378, %r377, 121344;
	mul.wide.u32 	%rd21, %r378, 4;
	add.s64 	%rd91, %rd56, %rd67;
	add.s64 	%rd92, %rd91, %rd61;
	shl.b64 	%rd93, %rd92, 2;
	add.s64 	%rd22, %rd93, 12288;
	add.s64 	%rd94, %rd57, %rd81;
	add.s64 	%rd95, %rd94, %rd61;
	shl.b64 	%rd96, %rd95, 2;
	add.s64 	%rd23, %rd96, 585728;
	add.s32 	%r379, %r288, %r97;
	add.s32 	%r380, %r354, %r379;
	add.s32 	%r381, %r380, 146432;
	mul.wide.u32 	%rd24, %r381, 4;
	add.s64 	%rd97, %rd58, %rd81;
	add.s64 	%rd98, %rd97, %rd61;
	shl.b64 	%rd99, %rd98, 2;
	add.s64 	%rd25, %rd99, 686080;
	add.s32 	%r382, %r313, %r97;
	add.s32 	%r383, %r354, %r382;
	add.s32 	%r384, %r383, 171520;
	mul.wide.u32 	%rd26, %r384, 4;
	add.s32 	%r385, %r1, 232;
	mul.hi.u32 	%r386, %r385, 107374183;
	mul.wide.u32 	%rd100, %r386, 3584;
	add.s64 	%rd101, %rd100, %rd59;
	add.s64 	%rd102, %rd101, %rd61;
	shl.b64 	%rd103, %rd102, 2;
	add.s64 	%rd27, %rd103, 686080;
	or.b32  	%r387, %r333, %r328;
	or.b32  	%r388, %r387, %r329;
	mul.wide.u32 	%rd104, %r388, 4;
	add.s64 	%rd105, %rd104, %rd45;
	add.s64 	%rd187, %rd105, 8388608;
	add.s32 	%r389, %r354, %r77;
	add.s32 	%r658, %r389, -512;
	mul.wide.u32 	%rd106, %r334, 4;
	add.s64 	%rd107, %rd106, %rd45;
	add.s64 	%rd186, %rd107, 4194304;
	add.s32 	%r390, %r1, 296;
	mul.hi.u32 	%r44, %r390, 107374183;
	add.s32 	%r391, %r303, %r120;
	add.s32 	%r657, %r354, %r391;
	add.s32 	%r392, %r1, 272;
	mul.hi.u32 	%r393, %r392, 107374183;
	mul.wide.u32 	%rd108, %r393, 3584;
	add.s64 	%rd109, %rd108, %rd59;
	add.s64 	%rd110, %rd109, %rd61;
	shl.b64 	%rd111, %rd110, 2;
	add.s64 	%rd30, %rd111, 585728;
	add.s32 	%r394, %r274, %r110;
	add.s32 	%r656, %r354, %r394;
	add.s32 	%r395, %r246, %r110;
	add.s32 	%r655, %r354, %r395;
	add.s32 	%r396, %r1, 288;
	mul.hi.u32 	%r48, %r396, 107374183;
	add.s64 	%rd112, %rd52, %rd59;
	add.s64 	%rd113, %rd112, %rd61;
	shl.b64 	%rd114, %rd113, 2;
	add.s64 	%rd31, %rd114, 385024;
	add.s32 	%r397, %r215, %r97;
	add.s32 	%r654, %r354, %r397;
	add.s32 	%r398, %r1, 264;
	mul.hi.u32 	%r399, %r398, 107374183;
	mul.wide.u32 	%rd115, %r399, 3584;
	add.s64 	%rd116, %rd115, %rd81;
	add.s64 	%rd117, %rd116, %rd61;
	shl.b64 	%rd118, %rd117, 2;
	add.s64 	%rd32, %rd118, 284672;
	add.s32 	%r400, %r186, %r86;
	add.s32 	%r653, %r354, %r400;
	add.s32 	%r401, %r158, %r86;
	add.s32 	%r652, %r354, %r401;
	add.s64 	%rd119, %rd46, %rd81;
	add.s64 	%rd120, %rd119, %rd61;
	shl.b64 	%rd121, %rd120, 2;
	add.s64 	%rd33, %rd121, 83968;
	mov.f32 	%f799, 0f00000000;
	mov.u64 	%rd188, %rd1;
	mov.f32 	%f800, %f799;
	mov.f32 	%f801, %f799;
	mov.f32 	%f802, %f799;
	mov.f32 	%f803, %f799;
$L__BB0_1:
	mul.wide.s32 	%rd122, %r659, 4;
	add.s64 	%rd37, %rd1, %rd122;
	mul.wide.s32 	%rd123, %r658, 4;
	add.s64 	%rd38, %rd1, %rd123;
	bar.sync 	0;
	setp.lt.u32 	%p45, %r1, 40;
	add.s32 	%r402, %r1, -40;
	shr.u32 	%r403, %r402, 3;
	mov.u32 	%r404, %ctaid.x;
	shr.u32 	%r405, %r404, 6;
	or.b32  	%r406, %r403, %r405;
	setp.eq.s32 	%p46, %r406, 0;
	or.pred  	%p47, %p45, %p46;
	add.s32 	%r408, %r403, %r405;
	setp.gt.u32 	%p48, %r408, 7;
	or.pred  	%p49, %p47, %p48;
	mov.f32 	%f804, 0f00000000;
	@%p49 bra 	$L__BB0_3;
	ld.global.nc.f32 	%f804, [%rd38];
$L__BB0_3:
	st.shared.f32 	[%r4], %f804;
	mov.f32 	%f805, 0f00000000;
	@%p1 bra 	$L__BB0_5;
	ld.global.nc.f32 	%f805, [%rd37];
$L__BB0_5:
	st.shared.f32 	[%r6+256], %f805;
	setp.lt.u32 	%p50, %r1, 32;
	selp.b32 	%r410, 1, -4, %p50;
	add.s32 	%r411, %r410, %r5;
	mov.u32 	%r412, %ctaid.x;
	shr.u32 	%r413, %r412, 6;
	or.b32  	%r414, %r411, %r413;
	setp.eq.s32 	%p51, %r414, 0;
	add.s32 	%r415, %r411, %r413;
	setp.gt.u32 	%p52, %r415, 7;
	or.pred  	%p53, %p51, %p52;
	mov.f32 	%f806, 0f00000000;
	@%p53 bra 	$L__BB0_7;
	add.s64 	%rd124, %rd188, %rd2;
	ld.global.nc.f32 	%f806, [%rd124];
$L__BB0_7:
	st.shared.f32 	[%r7+512], %f806;
	mov.f32 	%f807, 0f00000000;
	@%p2 bra 	$L__BB0_9;
	add.s64 	%rd125, %rd188, %rd3;
	ld.global.nc.f32 	%f807, [%rd125];
$L__BB0_9:
	st.shared.f32 	[%r8+768], %f807;
	setp.lt.u32 	%p54, %r1, 24;
	selp.b32 	%r417, 2, -3, %p54;
	add.s32 	%r418, %r417, %r5;
	mov.u32 	%r419, %ctaid.x;
	shr.u32 	%r420, %r419, 6;
	or.b32  	%r421, %r418, %r420;
	setp.eq.s32 	%p55, %r421, 0;
	add.s32 	%r422, %r418, %r420;
	setp.gt.u32 	%p56, %r422, 7;
	or.pred  	%p57, %p55, %p56;
	mov.f32 	%f808, 0f00000000;
	@%p57 bra 	$L__BB0_11;
	add.s64 	%rd126, %rd188, %rd4;
	ld.global.nc.f32 	%f808, [%rd126];
$L__BB0_11:
	st.shared.f32 	[%r9+1024], %f808;
	mov.b32 	%r424, 0;
	st.shared.u32 	[%r4+1280], %r424;
	mov.f32 	%f809, 0f00000000;
	@%p3 bra 	$L__BB0_13;
	add.s64 	%rd127, %rd188, %rd33;
	ld.global.nc.f32 	%f809, [%rd127];
$L__BB0_13:
	st.shared.f32 	[%r10+1536], %f809;
	selp.b32 	%r425, 1, -4, %p50;
	add.s32 	%r426, %r425, %r5;
	mov.u32 	%r427, %ctaid.x;
	shr.u32 	%r428, %r427, 6;
	or.b32  	%r429, %r426, %r428;
	setp.eq.s32 	%p59, %r429, 0;
	add.s32 	%r430, %r426, %r428;
	setp.gt.u32 	%p60, %r430, 7;
	or.pred  	%p61, %p59, %p60;
	mov.f32 	%f810, 0f00000000;
	@%p61 bra 	$L__BB0_15;
	add.s64 	%rd128, %rd188, %rd5;
	ld.global.nc.f32 	%f810, [%rd128];
$L__BB0_15:
	st.shared.f32 	[%r11+1792], %f810;
	mov.f32 	%f811, 0f00000000;
	@%p2 bra 	$L__BB0_17;
	add.s64 	%rd129, %rd188, %rd6;
	ld.global.nc.f32 	%f811, [%rd129];
$L__BB0_17:
	st.shared.f32 	[%r12+2048], %f811;
	selp.b32 	%r432, 2, -3, %p54;
	add.s32 	%r433, %r432, %r5;
	mov.u32 	%r434, %ctaid.x;
	shr.u32 	%r435, %r434, 6;
	or.b32  	%r436, %r433, %r435;
	setp.eq.s32 	%p63, %r436, 0;
	add.s32 	%r437, %r433, %r435;
	setp.gt.u32 	%p64, %r437, 7;
	or.pred  	%p65, %p63, %p64;
	mov.f32 	%f812, 0f00000000;
	@%p65 bra 	$L__BB0_19;
	add.s64 	%rd130, %rd188, %rd7;
	ld.global.nc.f32 	%f812, [%rd130];
$L__BB0_19:
	st.shared.f32 	[%r13+2304], %f812;
	setp.gt.u32 	%p66, %r1, 39;
	mov.u32 	%r439, %ctaid.x;
	shr.u32 	%r440, %r439, 6;
	or.b32  	%r441, %r440, %r5;
	setp.eq.s32 	%p67, %r441, 0;
	add.s32 	%r442, %r440, %r5;
	setp.gt.u32 	%p68, %r442, 7;
	or.pred  	%p69, %p66, %p68;
	or.pred  	%p70, %p69, %p67;
	mov.f32 	%f813, 0f00000000;
	@%p70 bra 	$L__BB0_21;
	shl.b32 	%r444, %r1, 6;
	and.b32  	%r445, %r444, 3584;
	and.b32  	%r446, %r2, 2147483136;
	add.s32 	%r447, %r445, %r446;
	or.b32  	%r448, %r447, %r3;
	mul.wide.u32 	%rd131, %r448, 4;
	add.s64 	%rd132, %rd131, %rd188;
	ld.global.nc.f32 	%f813, [%rd132+184320];
$L__BB0_21:
	st.shared.f32 	[%r4+2560], %f813;
	mov.f32 	%f814, 0f00000000;
	@%p7 bra 	$L__BB0_23;
	add.s32 	%r449, %r652, -4096;
	mul.wide.u32 	%rd133, %r449, 4;
	add.s64 	%rd134, %rd1, %rd133;
	ld.global.nc.f32 	%f814, [%rd134];
$L__BB0_23:
	st.shared.f32 	[%r14+2816], %f814;
	setp.lt.u32 	%p71, %r1, 32;
	selp.b32 	%r450, 1, -4, %p71;
	add.s32 	%r451, %r450, %r5;
	mov.u32 	%r452, %ctaid.x;
	shr.u32 	%r453, %r452, 6;
	or.b32  	%r454, %r451, %r453;
	setp.eq.s32 	%p72, %r454, 0;
	add.s32 	%r455, %r451, %r453;
	setp.gt.u32 	%p73, %r455, 7;
	or.pred  	%p74, %p72, %p73;
	mov.f32 	%f815, 0f00000000;
	@%p74 bra 	$L__BB0_25;
	add.s64 	%rd135, %rd188, %rd8;
	ld.global.nc.f32 	%f815, [%rd135];
$L__BB0_25:
	st.shared.f32 	[%r15+3072], %f815;
	mov.f32 	%f816, 0f00000000;
	@%p2 bra 	$L__BB0_27;
	add.s64 	%rd136, %rd188, %rd9;
	ld.global.nc.f32 	%f816, [%rd136];
$L__BB0_27:
	st.shared.f32 	[%r16+3328], %f816;
	setp.lt.u32 	%p75, %r1, 24;
	selp.b32 	%r457, 2, -3, %p75;
	add.s32 	%r458, %r457, %r5;
	mov.u32 	%r459, %ctaid.x;
	shr.u32 	%r460, %r459, 6;
	or.b32  	%r461, %r458, %r460;
	setp.eq.s32 	%p76, %r461, 0;
	add.s32 	%r462, %r458, %r460;
	setp.gt.u32 	%p77, %r462, 7;
	or.pred  	%p78, %p76, %p77;
	mov.f32 	%f817, 0f00000000;
	@%p78 bra 	$L__BB0_29;
	add.s64 	%rd137, %rd188, %rd10;
	ld.global.nc.f32 	%f817, [%rd137];
$L__BB0_29:
	st.shared.f32 	[%r17+3584], %f817;
	setp.lt.u32 	%p79, %r1, 40;
	add.s32 	%r464, %r1, -40;
	selp.b32 	%r465, %r1, %r464, %p79;
	shr.u32 	%r466, %r465, 3;
	mov.u32 	%r467, %ctaid.x;
	shr.u32 	%r468, %r467, 6;
	or.b32  	%r469, %r466, %r468;
	setp.eq.s32 	%p80, %r469, 0;
	add.s32 	%r470, %r466, %r468;
	setp.gt.u32 	%p81, %r470, 7;
	mov.f32 	%f818, 0f00000000;
	or.pred  	%p82, %p80, %p81;
	@%p82 bra 	$L__BB0_31;
	add.s64 	%rd138, %rd188, %rd11;
	ld.global.nc.f32 	%f818, [%rd138];
$L__BB0_31:
	st.shared.f32 	[%r4+3840], %f818;
	mov.f32 	%f819, 0f00000000;
	@%p8 bra 	$L__BB0_33;
	add.s32 	%r472, %r653, -4096;
	mul.wide.u32 	%rd139, %r472, 4;
	add.s64 	%rd140, %rd1, %rd139;
	ld.global.nc.f32 	%f819, [%rd140];
$L__BB0_33:
	st.shared.f32 	[%r18+4096], %f819;
	setp.lt.u32 	%p83, %r1, 32;
	selp.b32 	%r473, 1, -4, %p83;
	add.s32 	%r474, %r473, %r5;
	mov.u32 	%r475, %ctaid.x;
	shr.u32 	%r476, %r475, 6;
	or.b32  	%r477, %r474, %r476;
	setp.eq.s32 	%p84, %r477, 0;
	or.pred  	%p85, %p83, %p84;
	add.s32 	%r478, %r474, %r476;
	setp.gt.u32 	%p86, %r478, 7;
	or.pred  	%p87, %p85, %p86;
	mov.f32 	%f820, 0f00000000;
	@%p87 bra 	$L__BB0_35;
	and.b32  	%r480, %r2, 2147483136;
	or.b32  	%r481, %r3, %r480;
	selp.b32 	%r482, 1, -4, %p83;
	add.s32 	%r483, %r482, %r5;
	shl.b32 	%r484, %r483, 9;
	add.s32 	%r485, %r481, %r484;
	add.s32 	%r486, %r485, 74752;
	mul.wide.u32 	%rd141, %r486, 4;
	add.s64 	%rd142, %rd188, %rd141;
	ld.global.nc.f32 	%f820, [%rd142];
$L__BB0_35:
	st.shared.f32 	[%r19+4352], %f820;
	mov.f32 	%f821, 0f00000000;
	@%p2 bra 	$L__BB0_37;
	add.s64 	%rd143, %rd188, %rd12;
	ld.global.nc.f32 	%f821, [%rd143];
$L__BB0_37:
	st.shared.f32 	[%r20+4608], %f821;
	selp.b32 	%r487, 2, -3, %p75;
	add.s32 	%r488, %r487, %r5;
	mov.u32 	%r489, %ctaid.x;
	shr.u32 	%r490, %r489, 6;
	or.b32  	%r491, %r488, %r490;
	setp.eq.s32 	%p90, %r491, 0;
	add.s32 	%r492, %r488, %r490;
	setp.gt.u32 	%p91, %r492, 7;
	or.pred  	%p92, %p90, %p91;
	mov.f32 	%f822, 0f00000000;
	@%p92 bra 	$L__BB0_39;
	add.s64 	%rd144, %rd188, %rd13;
	ld.global.nc.f32 	%f822, [%rd144];
$L__BB0_39:
	st.shared.f32 	[%r21+4864], %f822;
	setp.lt.u32 	%p93, %r1, 40;
	add.s32 	%r494, %r1, -40;
	selp.b32 	%r495, %r1, %r494, %p93;
	shr.u32 	%r496, %r495, 3;
	mov.u32 	%r497, %ctaid.x;
	shr.u32 	%r498, %r497, 6;
	or.b32  	%r499, %r496, %r498;
	setp.eq.s32 	%p94, %r499, 0;
	add.s32 	%r500, %r496, %r498;
	setp.gt.u32 	%p95, %r500, 7;
	mov.f32 	%f823, 0f00000000;
	or.pred  	%p96, %p94, %p95;
	@%p96 bra 	$L__BB0_41;
	add.s64 	%rd145, %rd188, %rd14;
	ld.global.nc.f32 	%f823, [%rd145];
$L__BB0_41:
	st.shared.f32 	[%r4+5120], %f823;
	mov.f32 	%f824, 0f00000000;
	@%p4 bra 	$L__BB0_43;
	add.s64 	%rd146, %rd188, %rd32;
	ld.global.nc.f32 	%f824, [%rd146];
$L__BB0_43:
	st.shared.f32 	[%r22+5376], %f824;
	setp.lt.u32 	%p97, %r1, 32;
	selp.b32 	%r502, 41, -4, %p97;
	add.s32 	%r503, %r502, %r5;
	setp.lt.u32 	%p98, %r503, 5;
	selp.b32 	%r504, 328, -32, %p97;
	add.s32 	%r505, %r504, %r1;
	setp.gt.u32 	%p99, %r505, 319;
	selp.b32 	%r506, 1, -4, %p97;
	add.s32 	%r507, %r506, %r5;
	mov.u32 	%r508, %ctaid.x;
	shr.u32 	%r509, %r508, 6;
	or.b32  	%r510, %r507, %r509;
	setp.eq.s32 	%p100, %r510, 0;
	or.pred  	%p101, %p99, %p100;
	or.pred  	%p103, %p98, %p101;
	add.s32 	%r511, %r507, %r509;
	setp.gt.u32 	%p104, %r511, 7;
	or.pred  	%p105, %p103, %p104;
	mov.f32 	%f825, 0f00000000;
	@%p105 bra 	$L__BB0_45;
	add.s32 	%r513, %r654, -4096;
	mul.wide.u32 	%rd147, %r513, 4;
	add.s64 	%rd148, %rd1, %rd147;
	ld.global.nc.f32 	%f825, [%rd148];
$L__BB0_45:
	st.shared.f32 	[%r23+5632], %f825;
	mov.f32 	%f826, 0f00000000;
	@%p5 bra 	$L__BB0_47;
	add.s64 	%rd149, %rd188, %rd31;
	ld.global.nc.f32 	%f826, [%rd149];
$L__BB0_47:
	st.shared.f32 	[%r24+5888], %f826;
	setp.lt.u32 	%p106, %r1, 24;
	selp.b32 	%r514, 2, -3, %p106;
	add.s32 	%r515, %r514, %r5;
	mov.u32 	%r516, %ctaid.x;
	shr.u32 	%r517, %r516, 6;
	or.b32  	%r518, %r515, %r517;
	setp.eq.s32 	%p107, %r518, 0;
	add.s32 	%r519, %r515, %r517;
	setp.gt.u32 	%p108, %r519, 7;
	or.pred  	%p109, %p107, %p108;
	mov.f32 	%f827, 0f00000000;
	@%p109 bra 	$L__BB0_49;
	add.s64 	%rd150, %rd188, %rd15;
	ld.global.nc.f32 	%f827, [%rd150];
$L__BB0_49:
	st.shared.f32 	[%r25+6144], %f827;
	setp.lt.u32 	%p110, %r1, 40;
	add.s32 	%r521, %r1, -40;
	selp.b32 	%r522, %r1, %r521, %p110;
	shr.u32 	%r523, %r522, 3;
	mov.u32 	%r524, %ctaid.x;
	shr.u32 	%r525, %r524, 6;
	or.b32  	%r526, %r523, %r525;
	setp.eq.s32 	%p111, %r526, 0;
	add.s32 	%r527, %r523, %r525;
	setp.gt.u32 	%p112, %r527, 7;
	mov.f32 	%f828, 0f00000000;
	or.pred  	%p113, %p111, %p112;
	@%p113 bra 	$L__BB0_51;
	add.s64 	%rd151, %rd188, %rd16;
	ld.global.nc.f32 	%f828, [%rd151];
$L__BB0_51:
	st.shared.f32 	[%r4+6400], %f828;
	mov.f32 	%f829, 0f00000000;
	@%p1 bra 	$L__BB0_53;
	add.s64 	%rd152, %rd188, %rd17;
	ld.global.nc.f32 	%f829, [%rd152];
$L__BB0_53:
	st.shared.f32 	[%r26+6656], %f829;
	setp.gt.u32 	%p114, %r1, 31;
	selp.b32 	%r529, 1, -4, %p97;
	add.s32 	%r530, %r529, %r5;
	mov.u32 	%r531, %ctaid.x;
	shr.u32 	%r532, %r531, 6;
	or.b32  	%r533, %r530, %r532;
	setp.eq.s32 	%p116, %r533, 0;
	add.s32 	%r534, %r530, %r532;
	setp.gt.u32 	%p117, %r534, 7;
	or.pred  	%p118, %p114, %p117;
	or.pred  	%p119, %p118, %p116;
	mov.f32 	%f830, 0f00000000;
	@%p119 bra 	$L__BB0_55;
	mul.wide.u32 	%rd153, %r48, 14336;
	and.b32  	%r536, %r2, 2147483136;
	shl.b32 	%r537, %r1, 6;
	and.b32  	%r538, %r537, 1536;
	add.s32 	%r539, %r536, %r538;
	or.b32  	%r540, %r539, %r3;
	mul.wide.u32 	%rd154, %r540, 4;
	add.s64 	%rd155, %rd153, %rd154;
	add.s64 	%rd156, %rd155, %rd188;
	ld.global.nc.f32 	%f830, [%rd156+387072];
$L__BB0_55:
	st.shared.f32 	[%r27+6912], %f830;
	mov.f32 	%f831, 0f00000000;
	@%p9 bra 	$L__BB0_57;
	add.s32 	%r541, %r655, -4096;
	mul.wide.u32 	%rd157, %r541, 4;
	add.s64 	%rd158, %rd1, %rd157;
	ld.global.nc.f32 	%f831, [%rd158];
$L__BB0_57:
	st.shared.f32 	[%r28+7168], %f831;
	selp.b32 	%r542, 2, -3, %p106;
	add.s32 	%r543, %r542, %r5;
	mov.u32 	%r544, %ctaid.x;
	shr.u32 	%r545, %r544, 6;
	or.b32  	%r546, %r543, %r545;
	setp.eq.s32 	%p121, %r546, 0;
	add.s32 	%r547, %r543, %r545;
	setp.gt.u32 	%p122, %r547, 7;
	or.pred  	%p123, %p121, %p122;
	mov.f32 	%f832, 0f00000000;
	@%p123 bra 	$L__BB0_59;
	add.s64 	%rd159, %rd188, %rd18;
	ld.global.nc.f32 	%f832, [%rd159];
$L__BB0_59:
	st.shared.f32 	[%r29+7424], %f832;
	setp.lt.u32 	%p124, %r1, 40;
	add.s32 	%r549, %r1, -40;
	selp.b32 	%r550, %r1, %r549, %p124;
	shr.u32 	%r551, %r550, 3;
	mov.u32 	%r552, %ctaid.x;
	shr.u32 	%r553, %r552, 6;
	or.b32  	%r554, %r551, %r553;
	setp.eq.s32 	%p125, %r554, 0;
	add.s32 	%r555, %r551, %r553;
	setp.gt.u32 	%p126, %r555, 7;
	mov.f32 	%f833, 0f00000000;
	or.pred  	%p127, %p125, %p126;
	@%p127 bra 	$L__BB0_61;
	add.s64 	%rd160, %rd188, %rd19;
	ld.global.nc.f32 	%f833, [%rd160];
$L__BB0_61:
	st.shared.f32 	[%r4+7680], %f833;
	mov.f32 	%f834, 0f00000000;
	@%p1 bra 	$L__BB0_63;
	add.s64 	%rd161, %rd188, %rd20;
	ld.global.nc.f32 	%f834, [%rd161];
$L__BB0_63:
	st.shared.f32 	[%r30+7936], %f834;
	setp.lt.u32 	%p128, %r1, 32;
	selp.b32 	%r557, 1, -4, %p128;
	add.s32 	%r558, %r557, %r5;
	mov.u32 	%r559, %ctaid.x;
	shr.u32 	%r560, %r559, 6;
	or.b32  	%r561, %r558, %r560;
	setp.eq.s32 	%p129, %r561, 0;
	add.s32 	%r562, %r558, %r560;
	setp.gt.u32 	%p130, %r562, 7;
	or.pred  	%p131, %p129, %p130;
	mov.f32 	%f835, 0f00000000;
	@%p131 bra 	$L__BB0_65;
	add.s64 	%rd162, %rd188, %rd21;
	ld.global.nc.f32 	%f835, [%rd162];
$L__BB0_65:
	st.shared.f32 	[%r31+8192], %f835;
	mov.f32 	%f836, 0f00000000;
	@%p10 bra 	$L__BB0_67;
	add.s32 	%r564, %r656, -4096;
	mul.wide.u32 	%rd163, %r564, 4;
	add.s64 	%rd164, %rd1, %rd163;
	ld.global.nc.f32 	%f836, [%rd164];
$L__BB0_67:
	st.shared.f32 	[%r32+8448], %f836;
	setp.lt.u32 	%p132, %r1, 24;
	selp.b32 	%r565, 2, -3, %p132;
	add.s32 	%r566, %r565, %r5;
	mov.u32 	%r567, %ctaid.x;
	shr.u32 	%r568, %r567, 6;
	or.b32  	%r569, %r566, %r568;
	setp.eq.s32 	%p133, %r569, 0;
	or.pred  	%p134, %p132, %p133;
	add.s32 	%r570, %r566, %r568;
	setp.gt.u32 	%p135, %r570, 7;
	or.pred  	%p136, %p134, %p135;
	mov.f32 	%f837, 0f00000000;
	@%p136 bra 	$L__BB0_69;
	and.b32  	%r572, %r2, 2147483136;
	or.b32  	%r573, %r3, %r572;
	selp.b32 	%r574, 2, -3, %p132;
	add.s32 	%r575, %r574, %r5;
	shl.b32 	%r576, %r575, 9;
	add.s32 	%r577, %r573, %r576;
	add.s32 	%r578, %r577, 150016;
	mul.wide.u32 	%rd165, %r578, 4;
	add.s64 	%rd166, %rd188, %rd165;
	ld.global.nc.f32 	%f837, [%rd166];
$L__BB0_69:
	st.shared.f32 	[%r33+8704], %f837;
	setp.lt.u32 	%p138, %r1, 40;
	add.s32 	%r579, %r1, -40;
	selp.b32 	%r580, %r1, %r579, %p138;
	shr.u32 	%r581, %r580, 3;
	mov.u32 	%r582, %ctaid.x;
	shr.u32 	%r583, %r582, 6;
	or.b32  	%r584, %r581, %r583;
	setp.eq.s32 	%p139, %r584, 0;
	add.s32 	%r585, %r581, %r583;
	setp.gt.u32 	%p140, %r585, 7;
	mov.f32 	%f838, 0f00000000;
	or.pred  	%p141, %p139, %p140;
	@%p141 bra 	$L__BB0_71;
	add.s64 	%rd167, %rd188, %rd22;
	ld.global.nc.f32 	%f838, [%rd167];
$L__BB0_71:
	st.shared.f32 	[%r4+8960], %f838;
	mov.f32 	%f839, 0f00000000;
	@%p1 bra 	$L__BB0_73;
	add.s64 	%rd168, %rd188, %rd23;
	ld.global.nc.f32 	%f839, [%rd168];
$L__BB0_73:
	st.shared.f32 	[%r34+9216], %f839;
	selp.b32 	%r587, 1, -4, %p128;
	add.s32 	%r588, %r587, %r5;
	mov.u32 	%r589, %ctaid.x;
	shr.u32 	%r590, %r589, 6;
	or.b32  	%r591, %r588, %r590;
	setp.eq.s32 	%p143, %r591, 0;
	add.s32 	%r592, %r588, %r590;
	setp.gt.u32 	%p144, %r592, 7;
	or.pred  	%p145, %p143, %p144;
	mov.f32 	%f840, 0f00000000;
	@%p145 bra 	$L__BB0_75;
	add.s64 	%rd169, %rd188, %rd24;
	ld.global.nc.f32 	%f840, [%rd169];
$L__BB0_75:
	st.shared.f32 	[%r35+9472], %f840;
	mov.f32 	%f841, 0f00000000;
	@%p6 bra 	$L__BB0_77;
	add.s64 	%rd170, %rd188, %rd30;
	ld.global.nc.f32 	%f841, [%rd170];
$L__BB0_77:
	st.shared.f32 	[%r36+9728], %f841;
	setp.lt.u32 	%p146, %r1, 24;
	selp.b32 	%r594, 42, -3, %p146;
	add.s32 	%r595, %r594, %r5;
	setp.lt.u32 	%p147, %r595, 5;
	selp.b32 	%r596, 336, -24, %p146;
	add.s32 	%r597, %r596, %r1;
	setp.gt.u32 	%p148, %r597, 319;
	selp.b32 	%r598, 2, -3, %p146;
	add.s32 	%r599, %r598, %r5;
	mov.u32 	%r600, %ctaid.x;
	shr.u32 	%r601, %r600, 6;
	or.b32  	%r602, %r599, %r601;
	setp.eq.s32 	%p149, %r602, 0;
	or.pred  	%p150, %p148, %p149;
	or.pred  	%p152, %p147, %p150;
	add.s32 	%r603, %r599, %r601;
	setp.gt.u32 	%p153, %r603, 7;
	or.pred  	%p154, %p152, %p153;
	mov.f32 	%f842, 0f00000000;
	@%p154 bra 	$L__BB0_79;
	add.s32 	%r605, %r657, -4096;
	mul.wide.u32 	%rd171, %r605, 4;
	add.s64 	%rd172, %rd1, %rd171;
	ld.global.nc.f32 	%f842, [%rd172];
$L__BB0_79:
	st.shared.f32 	[%r37+9984], %f842;
	setp.lt.u32 	%p155, %r1, 40;
	add.s32 	%r606, %r1, -40;
	selp.b32 	%r607, %r1, %r606, %p155;
	shr.u32 	%r608, %r607, 3;
	mov.u32 	%r609, %ctaid.x;
	shr.u32 	%r610, %r609, 6;
	or.b32  	%r611, %r608, %r610;
	setp.eq.s32 	%p156, %r611, 0;
	add.s32 	%r612, %r608, %r610;
	setp.gt.u32 	%p157, %r612, 7;
	mov.f32 	%f843, 0f00000000;
	or.pred  	%p158, %p156, %p157;
	@%p158 bra 	$L__BB0_81;
	and.b32  	%r614, %r2, 2147483136;
	or.b32  	%r615, %r3, %r614;
	setp.gt.u32 	%p159, %r1, 39;
	selp.b32 	%r616, 179200, 175616, %p159;
	add.s32 	%r617, %r615, %r616;
	setp.lt.u32 	%p160, %r1, 40;
	add.s32 	%r618, %r1, -40;
	selp.b32 	%r619, %r1, %r618, %p160;
	shl.b32 	%r620, %r619, 6;
	and.b32  	%r621, %r620, 3584;
	add.s32 	%r622, %r617, %r621;
	add.s32 	%r623, %r622, -512;
	mul.wide.u32 	%rd173, %r623, 4;
	add.s64 	%rd174, %rd188, %rd173;
	ld.global.nc.f32 	%f843, [%rd174];
$L__BB0_81:
	st.shared.f32 	[%r4+10240], %f843;
	mov.f32 	%f844, 0f00000000;
	@%p1 bra 	$L__BB0_83;
	add.s64 	%rd175, %rd188, %rd25;
	ld.global.nc.f32 	%f844, [%rd175];
$L__BB0_83:
	st.shared.f32 	[%r38+10496], %f844;
	setp.lt.u32 	%p161, %r1, 32;
	selp.b32 	%r624, 1, -4, %p161;
	add.s32 	%r625, %r624, %r5;
	mov.u32 	%r626, %ctaid.x;
	shr.u32 	%r627, %r626, 6;
	or.b32  	%r628, %r625, %r627;
	setp.eq.s32 	%p162, %r628, 0;
	add.s32 	%r629, %r625, %r627;
	setp.gt.u32 	%p163, %r629, 7;
	or.pred  	%p164, %p162, %p163;
	mov.f32 	%f845, 0f00000000;
	@%p164 bra 	$L__BB0_85;
	add.s64 	%rd176, %rd188, %rd26;
	ld.global.nc.f32 	%f845, [%rd176];
$L__BB0_85:
	st.shared.f32 	[%r39+10752], %f845;
	mov.f32 	%f846, 0f00000000;
	@%p2 bra 	$L__BB0_87;
	add.s64 	%rd177, %rd188, %rd27;
	ld.global.nc.f32 	%f846, [%rd177];
$L__BB0_87:
	st.shared.f32 	[%r40+11008], %f846;
	setp.gt.u32 	%p165, %r1, 23;
	selp.b32 	%r631, 2, -3, %p146;
	add.s32 	%r632, %r631, %r5;
	mov.u32 	%r633, %ctaid.x;
	shr.u32 	%r634, %r633, 6;
	or.b32  	%r635, %r632, %r634;
	setp.eq.s32 	%p167, %r635, 0;
	add.s32 	%r636, %r632, %r634;
	setp.gt.u32 	%p168, %r636, 7;
	or.pred  	%p169, %p165, %p168;
	or.pred  	%p170, %p169, %p167;
	mov.f32 	%f847, 0f00000000;
	@%p170 bra 	$L__BB0_89;
	mul.wide.u32 	%rd178, %r44, 14336;
	and.b32  	%r638, %r2, 2147483136;
	shl.b32 	%r639, %r1, 6;
	and.b32  	%r640, %r639, 1536;
	add.s32 	%r641, %r638, %r640;
	or.b32  	%r642, %r641, %r3;
	mul.wide.u32 	%rd179, %r642, 4;
	add.s64 	%rd180, %rd178, %rd179;
	add.s64 	%rd181, %rd180, %rd188;
	ld.global.nc.f32 	%f847, [%rd181+690176];
$L__BB0_89:
	setp.gt.u32 	%p171, %r1, 15;
	st.shared.f32 	[%r41+11264], %f847;
	ld.global.nc.v4.f32 	{%f144, %f145, %f146, %f147}, [%rd186+-4194304];
	shl.b32 	%r643, %r1, 4;
	mov.u32 	%r644, _ZZ11main_kernelE13weight_shared;
	add.s32 	%r61, %r644, %r643;
	st.shared.v4.f32 	[%r61], {%f144, %f145, %f146, %f147};
	ld.global.nc.v4.f32 	{%f148, %f149, %f150, %f151}, [%rd186];
	st.shared.v4.f32 	[%r61+1024], {%f148, %f149, %f150, %f151};
	@%p171 bra 	$L__BB0_91;
	ld.global.nc.v4.f32 	{%f152, %f153, %f154, %f155}, [%rd187];
	st.shared.v4.f32 	[%r61+2048], {%f152, %f153, %f154, %f155};
$L__BB0_91:
	bar.sync 	0;
	mov.u32 	%r645, _ZZ11main_kernelE15PadInput_shared;
	mad.lo.s32 	%r646, %r5, 1440, %r645;
	ld.shared.f32 	%f156, [%r646];
	shl.b32 	%r647, %r3, 2;
	mov.u32 	%r648, _ZZ11main_kernelE13weight_shared;
	add.s32 	%r649, %r648, %r647;
	ld.shared.f32 	%f157, [%r649];
	fma.rn.f32 	%f158, %f156, %f157, %f799;
	ld.shared.f32 	%f159, [%r646+4];
	ld.shared.f32 	%f160, [%r649+32];
	fma.rn.f32 	%f161, %f159, %f160, %f158;
	ld.shared.f32 	%f162, [%r646+8];
	ld.shared.f32 	%f163, [%r649+64];
	fma.rn.f32 	%f164, %f162, %f163, %f161;
	ld.shared.f32 	%f165, [%r646+12];
	ld.shared.f32 	%f166, [%r649+96];
	fma.rn.f32 	%f167, %f165, %f166, %f164;
	ld.shared.f32 	%f168, [%r646+160];
	fma.rn.f32 	%f169, %f168, %f157, %f800;
	ld.shared.f32 	%f170, [%r646+164];
	fma.rn.f32 	%f171, %f170, %f160, %f169;
	ld.shared.f32 	%f172, [%r646+168];
	fma.rn.f32 	%f173, %f172, %f163, %f171;
	ld.shared.f32 	%f174, [%r646+172];
	fma.rn.f32 	%f175, %f174, %f166, %f173;
	ld.shared.f32 	%f176, [%r646+320];
	fma.rn.f32 	%f177, %f176, %f157, %f801;
	ld.shared.f32 	%f178, [%r646+324];
	fma.rn.f32 	%f179, %f178, %f160, %f177;
	ld.shared.f32 	%f180, [%r646+328];
	fma.rn.f32 	%f181, %f180, %f163, %f179;
	ld.shared.f32 	%f182, [%r646+332];
	fma.rn.f32 	%f183, %f182, %f166, %f181;
	ld.shared.f32 	%f184, [%r646+480];
	fma.rn.f32 	%f185, %f184, %f157, %f802;
	ld.shared.f32 	%f186, [%r646+484];
	fma.rn.f32 	%f187, %f186, %f160, %f185;
	ld.shared.f32 	%f188, [%r646+488];
	fma.rn.f32 	%f189, %f188, %f163, %f187;
	ld.shared.f32 	%f190, [%r646+492];
	fma.rn.f32 	%f191, %f190, %f166, %f189;
	ld.shared.f32 	%f192, [%r646+640];
	fma.rn.f32 	%f193, %f192, %f157, %f803;
	ld.shared.f32 	%f194, [%r646+644];
	fma.rn.f32 	%f195, %f194, %f160, %f193;
	ld.shared.f32 	%f196, [%r646+648];
	fma.rn.f32 	%f197, %f196, %f163, %f195;
	ld.shared.f32 	%f198, [%r646+652];
	fma.rn.f32 	%f199, %f198, %f166, %f197;
	ld.shared.f32 	%f200, [%r646+16];
	ld.shared.f32 	%f201, [%r649+128];
	fma.rn.f32 	%f202, %f200, %f201, %f167;
	ld.shared.f32 	%f203, [%r646+20];
	ld.shared.f32 	%f204, [%r649+160];
	fma.rn.f32 	%f205, %f203, %f204, %f202;
	ld.shared.f32 	%f206, [%r646+24];
	ld.shared.f32 	%f207, [%r649+192];
	fma.rn.f32 	%f208, %f206, %f207, %f205;
	ld.shared.f32 	%f209, [%r646+28];
	ld.shared.f32 	%f210, [%r649+224];
	fma.rn.f32 	%f211, %f209, %f210, %f208;
	ld.shared.f32 	%f212, [%r646+176];
	fma.rn.f32 	%f213, %f212, %f201, %f175;
	ld.shared.f32 	%f214, [%r646+180];
	fma.rn.f32 	%f215, %f214, %f204, %f213;
	ld.shared.f32 	%f216, [%r646+184];
	fma.rn.f32 	%f217, %f216, %f207, %f215;
	ld.shared.f32 	%f218, [%r646+188];
	fma.rn.f32 	%f219, %f218, %f210, %f217;
	ld.shared.f32 	%f220, [%r646+336];
	fma.rn.f32 	%f221, %f220, %f201, %f183;
	ld.shared.f32 	%f222, [%r646+340];
	fma.rn.f32 	%f223, %f222, %f204, %f221;
	ld.shared.f32 	%f224, [%r646+344];
	fma.rn.f32 	%f225, %f224, %f207, %f223;
	ld.shared.f32 	%f226, [%r646+348];
	fma.rn.f32 	%f227, %f226, %f210, %f225;
	ld.shared.f32 	%f228, [%r646+496];
	fma.rn.f32 	%f229, %f228, %f201, %f191;
	ld.shared.f32 	%f230, [%r646+500];
	fma.rn.f32 	%f231, %f230, %f204, %f229;
	ld.shared.f32 	%f232, [%r646+504];
	fma.rn.f32 	%f233, %f232, %f207, %f231;
	ld.shared.f32 	%f234, [%r646+508];
	fma.rn.f32 	%f235, %f234, %f210, %f233;
	ld.shared.f32 	%f236, [%r646+656];
	fma.rn.f32 	%f237, %f236, %f201, %f199;
	ld.shared.f32 	%f238, [%r646+660];
	fma.rn.f32 	%f239, %f238, %f204, %f237;
	ld.shared.f32 	%f240, [%r646+664];
	fma.rn.f32 	%f241, %f240, %f207, %f239;
	ld.shared.f32 	%f242, [%r646+668];
	fma.rn.f32 	%f243, %f242, %f210, %f241;
	ld.shared.f32 	%f244, [%r646+64];
	ld.shared.f32 	%f245, [%r649+256];
	fma.rn.f32 	%f246, %f244, %f245, %f211;
	ld.shared.f32 	%f247, [%r646+68];
	ld.shared.f32 	%f248, [%r649+288];
	fma.rn.f32 	%f249, %f247, %f248, %f246;
	ld.shared.f32 	%f250, [%r646+72];
	ld.shared.f32 	%f251, [%r649+320];
	fma.rn.f32 	%f252, %f250, %f251, %f249;
	ld.shared.f32 	%f253, [%r646+76];
	ld.shared.f32 	%f254, [%r649+352];
	fma.rn.f32 	%f255, %f253, %f254, %f252;
	ld.shared.f32 	%f256, [%r646+224];
	fma.rn.f32 	%f257, %f256, %f245, %f219;
	ld.shared.f32 	%f258, [%r646+228];
	fma.rn.f32 	%f259, %f258, %f248, %f257;
	ld.shared.f32 	%f260, [%r646+232];
	fma.rn.f32 	%f261, %f260, %f251, %f259;
	ld.shared.f32 	%f262, [%r646+236];
	fma.rn.f32 	%f263, %f262, %f254, %f261;
	ld.shared.f32 	%f264, [%r646+384];
	fma.rn.f32 	%f265, %f264, %f245, %f227;
	ld.shared.f32 	%f266, [%r646+388];
	fma.rn.f32 	%f267, %f266, %f248, %f265;
	ld.shared.f32 	%f268, [%r646+392];
	fma.rn.f32 	%f269, %f268, %f251, %f267;
	ld.shared.f32 	%f270, [%r646+396];
	fma.rn.f32 	%f271, %f270, %f254, %f269;
	ld.shared.f32 	%f272, [%r646+544];
	fma.rn.f32 	%f273, %f272, %f245, %f235;
	ld.shared.f32 	%f274, [%r646+548];
	fma.rn.f32 	%f275, %f274, %f248, %f273;
	ld.shared.f32 	%f276, [%r646+552];
	fma.rn.f32 	%f277, %f276, %f251, %f275;
	ld.shared.f32 	%f278, [%r646+556];
	fma.rn.f32 	%f279, %f278, %f254, %f277;
	ld.shared.f32 	%f280, [%r646+704];
	fma.rn.f32 	%f281, %f280, %f245, %f243;
	ld.shared.f32 	%f282, [%r646+708];
	fma.rn.f32 	%f283, %f282, %f248, %f281;
	ld.shared.f32 	%f284, [%r646+712];
	fma.rn.f32 	%f285, %f284, %f251, %f283;
	ld.shared.f32 	%f286, [%r646+716];
	fma.rn.f32 	%f287, %f286, %f254, %f285;
	ld.shared.f32 	%f288, [%r646+80];
	ld.shared.f32 	%f289, [%r649+384];
	fma.rn.f32 	%f290, %f288, %f289, %f255;
	ld.shared.f32 	%f291, [%r646+84];
	ld.shared.f32 	%f292, [%r649+416];
	fma.rn.f32 	%f293, %f291, %f292, %f290;
	ld.shared.f32 	%f294, [%r646+88];
	ld.shared.f32 	%f295, [%r649+448];
	fma.rn.f32 	%f296, %f294, %f295, %f293;
	ld.shared.f32 	%f297, [%r646+92];
	ld.shared.f32 	%f298, [%r649+480];
	fma.rn.f32 	%f299, %f297, %f298, %f296;
	ld.shared.f32 	%f300, [%r646+240];
	fma.rn.f32 	%f301, %f300, %f289, %f263;
	ld.shared.f32 	%f302, [%r646+244];
	fma.rn.f32 	%f303, %f302, %f292, %f301;
	ld.shared.f32 	%f304, [%r646+248];
	fma.rn.f32 	%f305, %f304, %f295, %f303;
	ld.shared.f32 	%f306, [%r646+252];
	fma.rn.f32 	%f307, %f306, %f298, %f305;
	ld.shared.f32 	%f308, [%r646+400];
	fma.rn.f32 	%f309, %f308, %f289, %f271;
	ld.shared.f32 	%f310, [%r646+404];
	fma.rn.f32 	%f311, %f310, %f292, %f309;
	ld.shared.f32 	%f312, [%r646+408];
	fma.rn.f32 	%f313, %f312, %f295, %f311;
	ld.shared.f32 	%f314, [%r646+412];
	fma.rn.f32 	%f315, %f314, %f298, %f313;
	ld.shared.f32 	%f316, [%r646+560];
	fma.rn.f32 	%f317, %f316, %f289, %f279;
	ld.shared.f32 	%f318, [%r646+564];
	fma.rn.f32 	%f319, %f318, %f292, %f317;
	ld.shared.f32 	%f320, [%r646+568];
	fma.rn.f32 	%f321, %f320, %f295, %f319;
	ld.shared.f32 	%f322, [%r646+572];
	fma.rn.f32 	%f323, %f322, %f298, %f321;
	ld.shared.f32 	%f324, [%r646+720];
	fma.rn.f32 	%f325, %f324, %f289, %f287;
	ld.shared.f32 	%f326, [%r646+724];
	fma.rn.f32 	%f327, %f326, %f292, %f325;
	ld.shared.f32 	%f328, [%r646+728];
	fma.rn.f32 	%f329, %f328, %f295, %f327;
	ld.shared.f32 	%f330, [%r646+732];
	fma.rn.f32 	%f331, %f330, %f298, %f329;
	ld.shared.f32 	%f332, [%r646+128];
	ld.shared.f32 	%f333, [%r649+512];
	fma.rn.f32 	%f334, %f332, %f333, %f299;
	ld.shared.f32 	%f335, [%r646+132];
	ld.shared.f32 	%f336, [%r649+544];
	fma.rn.f32 	%f337, %f335, %f336, %f334;
	ld.shared.f32 	%f338, [%r646+136];
	ld.shared.f32 	%f339, [%r649+576];
	fma.rn.f32 	%f340, %f338, %f339, %f337;
	ld.shared.f32 	%f341, [%r646+140];
	ld.shared.f32 	%f342, [%r649+608];
	fma.rn.f32 	%f343, %f341, %f342, %f340;
	ld.shared.f32 	%f344, [%r646+288];
	fma.rn.f32 	%f345, %f344, %f333, %f307;
	ld.shared.f32 	%f346, [%r646+292];
	fma.rn.f32 	%f347, %f346, %f336, %f345;
	ld.shared.f32 	%f348, [%r646+296];
	fma.rn.f32 	%f349, %f348, %f339, %f347;
	ld.shared.f32 	%f350, [%r646+300];
	fma.rn.f32 	%f351, %f350, %f342, %f349;
	ld.shared.f32 	%f352, [%r646+448];
	fma.rn.f32 	%f353, %f352, %f333, %f315;
	ld.shared.f32 	%f354, [%r646+452];
	fma.rn.f32 	%f355, %f354, %f336, %f353;
	ld.shared.f32 	%f356, [%r646+456];
	fma.rn.f32 	%f357, %f356, %f339, %f355;
	ld.shared.f32 	%f358, [%r646+460];
	fma.rn.f32 	%f359, %f358, %f342, %f357;
	ld.shared.f32 	%f360, [%r646+608];
	fma.rn.f32 	%f361, %f360, %f333, %f323;
	ld.shared.f32 	%f362, [%r646+612];
	fma.rn.f32 	%f363, %f362, %f336, %f361;
	ld.shared.f32 	%f364, [%r646+616];
	fma.rn.f32 	%f365, %f364, %f339, %f363;
	ld.shared.f32 	%f366, [%r646+620];
	fma.rn.f32 	%f367, %f366, %f342, %f365;
	ld.shared.f32 	%f368, [%r646+768];
	fma.rn.f32 	%f369, %f368, %f333, %f331;
	ld.shared.f32 	%f370, [%r646+772];
	fma.rn.f32 	%f371, %f370, %f336, %f369;
	ld.shared.f32 	%f372, [%r646+776];
	fma.rn.f32 	%f373, %f372, %f339, %f371;
	ld.shared.f32 	%f374, [%r646+780];
	fma.rn.f32 	%f375, %f374, %f342, %f373;
	ld.shared.f32 	%f376, [%r646+144];
	ld.shared.f32 	%f377, [%r649+640];
	fma.rn.f32 	%f378, %f376, %f377, %f343;
	ld.shared.f32 	%f379, [%r646+148];
	ld.shared.f32 	%f380, [%r649+672];
	fma.rn.f32 	%f381, %f379, %f380, %f378;
	ld.shared.f32 	%f382, [%r646+152];
	ld.shared.f32 	%f383, [%r649+704];
	fma.rn.f32 	%f384, %f382, %f383, %f381;
	ld.shared.f32 	%f385, [%r646+156];
	ld.shared.f32 	%f386, [%r649+736];
	fma.rn.f32 	%f387, %f385, %f386, %f384;
	ld.shared.f32 	%f388, [%r646+304];
	fma.rn.f32 	%f389, %f388, %f377, %f351;
	ld.shared.f32 	%f390, [%r646+308];
	fma.rn.f32 	%f391, %f390, %f380, %f389;
	ld.shared.f32 	%f392, [%r646+312];
	fma.rn.f32 	%f393, %f392, %f383, %f391;
	ld.shared.f32 	%f394, [%r646+316];
	fma.rn.f32 	%f395, %f394, %f386, %f393;
	ld.shared.f32 	%f396, [%r646+464];
	fma.rn.f32 	%f397, %f396, %f377, %f359;
	ld.shared.f32 	%f398, [%r646+468];
	fma.rn.f32 	%f399, %f398, %f380, %f397;
	ld.shared.f32 	%f400, [%r646+472];
	fma.rn.f32 	%f401, %f400, %f383, %f399;
	ld.shared.f32 	%f402, [%r646+476];
	fma.rn.f32 	%f403, %f402, %f386, %f401;
	ld.shared.f32 	%f404, [%r646+624];
	fma.rn.f32 	%f405, %f404, %f377, %f367;
	ld.shared.f32 	%f406, [%r646+628];
	fma.rn.f32 	%f407, %f406, %f380, %f405;
	ld.shared.f32 	%f408, [%r646+632];
	fma.rn.f32 	%f409, %f408, %f383, %f407;
	ld.shared.f32 	%f410, [%r646+636];
	fma.rn.f32 	%f411, %f410, %f386, %f409;
	ld.shared.f32 	%f412, [%r646+784];
	fma.rn.f32 	%f413, %f412, %f377, %f375;
	ld.shared.f32 	%f414, [%r646+788];
	fma.rn.f32 	%f415, %f414, %f380, %f413;
	ld.shared.f32 	%f416, [%r646+792];
	fma.rn.f32 	%f417, %f416, %f383, %f415;
	ld.shared.f32 	%f418, [%r646+796];
	fma.rn.f32 	%f419, %f418, %f386, %f417;
	ld.shared.f32 	%f420, [%r649+768];
	fma.rn.f32 	%f421, %f176, %f420, %f387;
	ld.shared.f32 	%f422, [%r649+800];
	fma.rn.f32 	%f423, %f178, %f422, %f421;
	ld.shared.f32 	%f424, [%r649+832];
	fma.rn.f32 	%f425, %f180, %f424, %f423;
	ld.shared.f32 	%f426, [%r649+864];
	fma.rn.f32 	%f427, %f182, %f426, %f425;
	fma.rn.f32 	%f428, %f184, %f420, %f395;
	fma.rn.f32 	%f429, %f186, %f422, %f428;
	fma.rn.f32 	%f430, %f188, %f424, %f429;
	fma.rn.f32 	%f431, %f190, %f426, %f430;
	fma.rn.f32 	%f432, %f192, %f420, %f403;
	fma.rn.f32 	%f433, %f194, %f422, %f432;
	fma.rn.f32 	%f434, %f196, %f424, %f433;
	fma.rn.f32 	%f435, %f198, %f426, %f434;
	ld.shared.f32 	%f436, [%r646+800];
	fma.rn.f32 	%f437, %f436, %f420, %f411;
	ld.shared.f32 	%f438, [%r646+804];
	fma.rn.f32 	%f439, %f438, %f422, %f437;
	ld.shared.f32 	%f440, [%r646+808];
	fma.rn.f32 	%f441, %f440, %f424, %f439;
	ld.shared.f32 	%f442, [%r646+812];
	fma.rn.f32 	%f443, %f442, %f426, %f441;
	ld.shared.f32 	%f444, [%r646+960];
	fma.rn.f32 	%f445, %f444, %f420, %f419;
	ld.shared.f32 	%f446, [%r646+964];
	fma.rn.f32 	%f447, %f446, %f422, %f445;
	ld.shared.f32 	%f448, [%r646+968];
	fma.rn.f32 	%f449, %f448, %f424, %f447;
	ld.shared.f32 	%f450, [%r646+972];
	fma.rn.f32 	%f451, %f450, %f426, %f449;
	ld.shared.f32 	%f452, [%r649+896];
	fma.rn.f32 	%f453, %f220, %f452, %f427;
	ld.shared.f32 	%f454, [%r649+928];
	fma.rn.f32 	%f455, %f222, %f454, %f453;
	ld.shared.f32 	%f456, [%r649+960];
	fma.rn.f32 	%f457, %f224, %f456, %f455;
	ld.shared.f32 	%f458, [%r649+992];
	fma.rn.f32 	%f459, %f226, %f458, %f457;
	fma.rn.f32 	%f460, %f228, %f452, %f431;
	fma.rn.f32 	%f461, %f230, %f454, %f460;
	fma.rn.f32 	%f462, %f232, %f456, %f461;
	fma.rn.f32 	%f463, %f234, %f458, %f462;
	fma.rn.f32 	%f464, %f236, %f452, %f435;
	fma.rn.f32 	%f465, %f238, %f454, %f464;
	fma.rn.f32 	%f466, %f240, %f456, %f465;
	fma.rn.f32 	%f467, %f242, %f458, %f466;
	ld.shared.f32 	%f468, [%r646+816];
	fma.rn.f32 	%f469, %f468, %f452, %f443;
	ld.shared.f32 	%f470, [%r646+820];
	fma.rn.f32 	%f471, %f470, %f454, %f469;
	ld.shared.f32 	%f472, [%r646+824];
	fma.rn.f32 	%f473, %f472, %f456, %f471;
	ld.shared.f32 	%f474, [%r646+828];
	fma.rn.f32 	%f475, %f474, %f458, %f473;
	ld.shared.f32 	%f476, [%r646+976];
	fma.rn.f32 	%f477, %f476, %f452, %f451;
	ld.shared.f32 	%f478, [%r646+980];
	fma.rn.f32 	%f479, %f478, %f454, %f477;
	ld.shared.f32 	%f480, [%r646+984];
	fma.rn.f32 	%f481, %f480, %f456, %f479;
	ld.shared.f32 	%f482, [%r646+988];
	fma.rn.f32 	%f483, %f482, %f458, %f481;
	ld.shared.f32 	%f484, [%r649+1024];
	fma.rn.f32 	%f485, %f264, %f484, %f459;
	ld.shared.f32 	%f486, [%r649+1056];
	fma.rn.f32 	%f487, %f266, %f486, %f485;
	ld.shared.f32 	%f488, [%r649+1088];
	fma.rn.f32 	%f489, %f268, %f488, %f487;
	ld.shared.f32 	%f490, [%r649+1120];
	fma.rn.f32 	%f491, %f270, %f490, %f489;
	fma.rn.f32 	%f492, %f272, %f484, %f463;
	fma.rn.f32 	%f493, %f274, %f486, %f492;
	fma.rn.f32 	%f494, %f276, %f488, %f493;
	fma.rn.f32 	%f495, %f278, %f490, %f494;
	fma.rn.f32 	%f496, %f280, %f484, %f467;
	fma.rn.f32 	%f497, %f282, %f486, %f496;
	fma.rn.f32 	%f498, %f284, %f488, %f497;
	fma.rn.f32 	%f499, %f286, %f490, %f498;
	ld.shared.f32 	%f500, [%r646+864];
	fma.rn.f32 	%f501, %f500, %f484, %f475;
	ld.shared.f32 	%f502, [%r646+868];
	fma.rn.f32 	%f503, %f502, %f486, %f501;
	ld.shared.f32 	%f504, [%r646+872];
	fma.rn.f32 	%f505, %f504, %f488, %f503;
	ld.shared.f32 	%f506, [%r646+876];
	fma.rn.f32 	%f507, %f506, %f490, %f505;
	ld.shared.f32 	%f508, [%r646+1024];
	fma.rn.f32 	%f509, %f508, %f484, %f483;
	ld.shared.f32 	%f510, [%r646+1028];
	fma.rn.f32 	%f511, %f510, %f486, %f509;
	ld.shared.f32 	%f512, [%r646+1032];
	fma.rn.f32 	%f513, %f512, %f488, %f511;
	ld.shared.f32 	%f514, [%r646+1036];
	fma.rn.f32 	%f515, %f514, %f490, %f513;
	ld.shared.f32 	%f516, [%r649+1152];
	fma.rn.f32 	%f517, %f308, %f516, %f491;
	ld.shared.f32 	%f518, [%r649+1184];
	fma.rn.f32 	%f519, %f310, %f518, %f517;
	ld.shared.f32 	%f520, [%r649+1216];
	fma.rn.f32 	%f521, %f312, %f520, %f519;
	ld.shared.f32 	%f522, [%r649+1248];
	fma.rn.f32 	%f523, %f314, %f522, %f521;
	fma.rn.f32 	%f524, %f316, %f516, %f495;
	fma.rn.f32 	%f525, %f318, %f518, %f524;
	fma.rn.f32 	%f526, %f320, %f520, %f525;
	fma.rn.f32 	%f527, %f322, %f522, %f526;
	fma.rn.f32 	%f528, %f324, %f516, %f499;
	fma.rn.f32 	%f529, %f326, %f518, %f528;
	fma.rn.f32 	%f530, %f328, %f520, %f529;
	fma.rn.f32 	%f531, %f330, %f522, %f530;
	ld.shared.f32 	%f532, [%r646+880];
	fma.rn.f32 	%f533, %f532, %f516, %f507;
	ld.shared.f32 	%f534, [%r646+884];
	fma.rn.f32 	%f535, %f534, %f518, %f533;
	ld.shared.f32 	%f536, [%r646+888];
	fma.rn.f32 	%f537, %f536, %f520, %f535;
	ld.shared.f32 	%f538, [%r646+892];
	fma.rn.f32 	%f539, %f538, %f522, %f537;
	ld.shared.f32 	%f540, [%r646+1040];
	fma.rn.f32 	%f541, %f540, %f516, %f515;
	ld.shared.f32 	%f542, [%r646+1044];
	fma.rn.f32 	%f543, %f542, %f518, %f541;
	ld.shared.f32 	%f544, [%r646+1048];
	fma.rn.f32 	%f545, %f544, %f520, %f543;
	ld.shared.f32 	%f546, [%r646+1052];
	fma.rn.f32 	%f547, %f546, %f522, %f545;
	ld.shared.f32 	%f548, [%r649+1280];
	fma.rn.f32 	%f549, %f352, %f548, %f523;
	ld.shared.f32 	%f550, [%r649+1312];
	fma.rn.f32 	%f551, %f354, %f550, %f549;
	ld.shared.f32 	%f552, [%r649+1344];
	fma.rn.f32 	%f553, %f356, %f552, %f551;
	ld.shared.f32 	%f554, [%r649+1376];
	fma.rn.f32 	%f555, %f358, %f554, %f553;
	fma.rn.f32 	%f556, %f360, %f548, %f527;
	fma.rn.f32 	%f557, %f362, %f550, %f556;
	fma.rn.f32 	%f558, %f364, %f552, %f557;
	fma.rn.f32 	%f559, %f366, %f554, %f558;
	fma.rn.f32 	%f560, %f368, %f548, %f531;
	fma.rn.f32 	%f561, %f370, %f550, %f560;
	fma.rn.f32 	%f562, %f372, %f552, %f561;
	fma.rn.f32 	%f563, %f374, %f554, %f562;
	ld.shared.f32 	%f564, [%r646+928];
	fma.rn.f32 	%f565, %f564, %f548, %f539;
	ld.shared.f32 	%f566, [%r646+932];
	fma.rn.f32 	%f567, %f566, %f550, %f565;
	ld.shared.f32 	%f568, [%r646+936];
	fma.rn.f32 	%f569, %f568, %f552, %f567;
	ld.shared.f32 	%f570, [%r646+940];
	fma.rn.f32 	%f571, %f570, %f554, %f569;
	ld.shared.f32 	%f572, [%r646+1088];
	fma.rn.f32 	%f573, %f572, %f548, %f547;
	ld.shared.f32 	%f574, [%r646+1092];
	fma.rn.f32 	%f575, %f574, %f550, %f573;
	ld.shared.f32 	%f576, [%r646+1096];
	fma.rn.f32 	%f577, %f576, %f552, %f575;
	ld.shared.f32 	%f578, [%r646+1100];
	fma.rn.f32 	%f579, %f578, %f554, %f577;
	ld.shared.f32 	%f580, [%r649+1408];
	fma.rn.f32 	%f581, %f396, %f580, %f555;
	ld.shared.f32 	%f582, [%r649+1440];
	fma.rn.f32 	%f583, %f398, %f582, %f581;
	ld.shared.f32 	%f584, [%r649+1472];
	fma.rn.f32 	%f585, %f400, %f584, %f583;
	ld.shared.f32 	%f586, [%r649+1504];
	fma.rn.f32 	%f587, %f402, %f586, %f585;
	fma.rn.f32 	%f588, %f404, %f580, %f559;
	fma.rn.f32 	%f589, %f406, %f582, %f588;
	fma.rn.f32 	%f590, %f408, %f584, %f589;
	fma.rn.f32 	%f591, %f410, %f586, %f590;
	fma.rn.f32 	%f592, %f412, %f580, %f563;
	fma.rn.f32 	%f593, %f414, %f582, %f592;
	fma.rn.f32 	%f594, %f416, %f584, %f593;
	fma.rn.f32 	%f595, %f418, %f586, %f594;
	ld.shared.f32 	%f596, [%r646+944];
	fma.rn.f32 	%f597, %f596, %f580, %f571;
	ld.shared.f32 	%f598, [%r646+948];
	fma.rn.f32 	%f599, %f598, %f582, %f597;
	ld.shared.f32 	%f600, [%r646+952];
	fma.rn.f32 	%f601, %f600, %f584, %f599;
	ld.shared.f32 	%f602, [%r646+956];
	fma.rn.f32 	%f603, %f602, %f586, %f601;
	ld.shared.f32 	%f604, [%r646+1104];
	fma.rn.f32 	%f605, %f604, %f580, %f579;
	ld.shared.f32 	%f606, [%r646+1108];
	fma.rn.f32 	%f607, %f606, %f582, %f605;
	ld.shared.f32 	%f608, [%r646+1112];
	fma.rn.f32 	%f609, %f608, %f584, %f607;
	ld.shared.f32 	%f610, [%r646+1116];
	fma.rn.f32 	%f611, %f610, %f586, %f609;
	ld.shared.f32 	%f612, [%r649+1536];
	fma.rn.f32 	%f613, %f192, %f612, %f587;
	ld.shared.f32 	%f614, [%r649+1568];
	fma.rn.f32 	%f615, %f194, %f614, %f613;
	ld.shared.f32 	%f616, [%r649+1600];
	fma.rn.f32 	%f617, %f196, %f616, %f615;
	ld.shared.f32 	%f618, [%r649+1632];
	fma.rn.f32 	%f619, %f198, %f618, %f617;
	fma.rn.f32 	%f620, %f436, %f612, %f591;
	fma.rn.f32 	%f621, %f438, %f614, %f620;
	fma.rn.f32 	%f622, %f440, %f616, %f621;
	fma.rn.f32 	%f623, %f442, %f618, %f622;
	fma.rn.f32 	%f624, %f444, %f612, %f595;
	fma.rn.f32 	%f625, %f446, %f614, %f624;
	fma.rn.f32 	%f626, %f448, %f616, %f625;
	fma.rn.f32 	%f627, %f450, %f618, %f626;
	ld.shared.f32 	%f628, [%r646+1120];
	fma.rn.f32 	%f629, %f628, %f612, %f603;
	ld.shared.f32 	%f630, [%r646+1124];
	fma.rn.f32 	%f631, %f630, %f614, %f629;
	ld.shared.f32 	%f632, [%r646+1128];
	fma.rn.f32 	%f633, %f632, %f616, %f631;
	ld.shared.f32 	%f634, [%r646+1132];
	fma.rn.f32 	%f635, %f634, %f618, %f633;
	ld.shared.f32 	%f636, [%r646+1280];
	fma.rn.f32 	%f637, %f636, %f612, %f611;
	ld.shared.f32 	%f638, [%r646+1284];
	fma.rn.f32 	%f639, %f638, %f614, %f637;
	ld.shared.f32 	%f640, [%r646+1288];
	fma.rn.f32 	%f641, %f640, %f616, %f639;
	ld.shared.f32 	%f642, [%r646+1292];
	fma.rn.f32 	%f643, %f642, %f618, %f641;
	ld.shared.f32 	%f644, [%r649+1664];
	fma.rn.f32 	%f645, %f236, %f644, %f619;
	ld.shared.f32 	%f646, [%r649+1696];
	fma.rn.f32 	%f647, %f238, %f646, %f645;
	ld.shared.f32 	%f648, [%r649+1728];
	fma.rn.f32 	%f649, %f240, %f648, %f647;
	ld.shared.f32 	%f650, [%r649+1760];
	fma.rn.f32 	%f651, %f242, %f650, %f649;
	fma.rn.f32 	%f652, %f468, %f644, %f623;
	fma.rn.f32 	%f653, %f470, %f646, %f652;
	fma.rn.f32 	%f654, %f472, %f648, %f653;
	fma.rn.f32 	%f655, %f474, %f650, %f654;
	fma.rn.f32 	%f656, %f476, %f644, %f627;
	fma.rn.f32 	%f657, %f478, %f646, %f656;
	fma.rn.f32 	%f658, %f480, %f648, %f657;
	fma.rn.f32 	%f659, %f482, %f650, %f658;
	ld.shared.f32 	%f660, [%r646+1136];
	fma.rn.f32 	%f661, %f660, %f644, %f635;
	ld.shared.f32 	%f662, [%r646+1140];
	fma.rn.f32 	%f663, %f662, %f646, %f661;
	ld.shared.f32 	%f664, [%r646+1144];
	fma.rn.f32 	%f665, %f664, %f648, %f663;
	ld.shared.f32 	%f666, [%r646+1148];
	fma.rn.f32 	%f667, %f666, %f650, %f665;
	ld.shared.f32 	%f668, [%r646+1296];
	fma.rn.f32 	%f669, %f668, %f644, %f643;
	ld.shared.f32 	%f670, [%r646+1300];
	fma.rn.f32 	%f671, %f670, %f646, %f669;
	ld.shared.f32 	%f672, [%r646+1304];
	fma.rn.f32 	%f673, %f672, %f648, %f671;
	ld.shared.f32 	%f674, [%r646+1308];
	fma.rn.f32 	%f675, %f674, %f650, %f673;
	ld.shared.f32 	%f676, [%r649+1792];
	fma.rn.f32 	%f677, %f280, %f676, %f651;
	ld.shared.f32 	%f678, [%r649+1824];
	fma.rn.f32 	%f679, %f282, %f678, %f677;
	ld.shared.f32 	%f680, [%r649+1856];
	fma.rn.f32 	%f681, %f284, %f680, %f679;
	ld.shared.f32 	%f682, [%r649+1888];
	fma.rn.f32 	%f683, %f286, %f682, %f681;
	fma.rn.f32 	%f684, %f500, %f676, %f655;
	fma.rn.f32 	%f685, %f502, %f678, %f684;
	fma.rn.f32 	%f686, %f504, %f680, %f685;
	fma.rn.f32 	%f687, %f506, %f682, %f686;
	fma.rn.f32 	%f688, %f508, %f676, %f659;
	fma.rn.f32 	%f689, %f510, %f678, %f688;
	fma.rn.f32 	%f690, %f512, %f680, %f689;
	fma.rn.f32 	%f691, %f514, %f682, %f690;
	ld.shared.f32 	%f692, [%r646+1184];
	fma.rn.f32 	%f693, %f692, %f676, %f667;
	ld.shared.f32 	%f694, [%r646+1188];
	fma.rn.f32 	%f695, %f694, %f678, %f693;
	ld.shared.f32 	%f696, [%r646+1192];
	fma.rn.f32 	%f697, %f696, %f680, %f695;
	ld.shared.f32 	%f698, [%r646+1196];
	fma.rn.f32 	%f699, %f698, %f682, %f697;
	ld.shared.f32 	%f700, [%r646+1344];
	fma.rn.f32 	%f701, %f700, %f676, %f675;
	ld.shared.f32 	%f702, [%r646+1348];
	fma.rn.f32 	%f703, %f702, %f678, %f701;
	ld.shared.f32 	%f704, [%r646+1352];
	fma.rn.f32 	%f705, %f704, %f680, %f703;
	ld.shared.f32 	%f706, [%r646+1356];
	fma.rn.f32 	%f707, %f706, %f682, %f705;
	ld.shared.f32 	%f708, [%r649+1920];
	fma.rn.f32 	%f709, %f324, %f708, %f683;
	ld.shared.f32 	%f710, [%r649+1952];
	fma.rn.f32 	%f711, %f326, %f710, %f709;
	ld.shared.f32 	%f712, [%r649+1984];
	fma.rn.f32 	%f713, %f328, %f712, %f711;
	ld.shared.f32 	%f714, [%r649+2016];
	fma.rn.f32 	%f715, %f330, %f714, %f713;
	fma.rn.f32 	%f716, %f532, %f708, %f687;
	fma.rn.f32 	%f717, %f534, %f710, %f716;
	fma.rn.f32 	%f718, %f536, %f712, %f717;
	fma.rn.f32 	%f719, %f538, %f714, %f718;
	fma.rn.f32 	%f720, %f540, %f708, %f691;
	fma.rn.f32 	%f721, %f542, %f710, %f720;
	fma.rn.f32 	%f722, %f544, %f712, %f721;
	fma.rn.f32 	%f723, %f546, %f714, %f722;
	ld.shared.f32 	%f724, [%r646+1200];
	fma.rn.f32 	%f725, %f724, %f708, %f699;
	ld.shared.f32 	%f726, [%r646+1204];
	fma.rn.f32 	%f727, %f726, %f710, %f725;
	ld.shared.f32 	%f728, [%r646+1208];
	fma.rn.f32 	%f729, %f728, %f712, %f727;
	ld.shared.f32 	%f730, [%r646+1212];
	fma.rn.f32 	%f731, %f730, %f714, %f729;
	ld.shared.f32 	%f732, [%r646+1360];
	fma.rn.f32 	%f733, %f732, %f708, %f707;
	ld.shared.f32 	%f734, [%r646+1364];
	fma.rn.f32 	%f735, %f734, %f710, %f733;
	ld.shared.f32 	%f736, [%r646+1368];
	fma.rn.f32 	%f737, %f736, %f712, %f735;
	ld.shared.f32 	%f738, [%r646+1372];
	fma.rn.f32 	%f739, %f738, %f714, %f737;
	ld.shared.f32 	%f740, [%r649+2048];
	fma.rn.f32 	%f741, %f368, %f740, %f715;
	ld.shared.f32 	%f742, [%r649+2080];
	fma.rn.f32 	%f743, %f370, %f742, %f741;
	ld.shared.f32 	%f744, [%r649+2112];
	fma.rn.f32 	%f745, %f372, %f744, %f743;
	ld.shared.f32 	%f746, [%r649+2144];
	fma.rn.f32 	%f747, %f374, %f746, %f745;
	fma.rn.f32 	%f748, %f564, %f740, %f719;
	fma.rn.f32 	%f749, %f566, %f742, %f748;
	fma.rn.f32 	%f750, %f568, %f744, %f749;
	fma.rn.f32 	%f751, %f570, %f746, %f750;
	fma.rn.f32 	%f752, %f572, %f740, %f723;
	fma.rn.f32 	%f753, %f574, %f742, %f752;
	fma.rn.f32 	%f754, %f576, %f744, %f753;
	fma.rn.f32 	%f755, %f578, %f746, %f754;
	ld.shared.f32 	%f756, [%r646+1248];
	fma.rn.f32 	%f757, %f756, %f740, %f731;
	ld.shared.f32 	%f758, [%r646+1252];
	fma.rn.f32 	%f759, %f758, %f742, %f757;
	ld.shared.f32 	%f760, [%r646+1256];
	fma.rn.f32 	%f761, %f760, %f744, %f759;
	ld.shared.f32 	%f762, [%r646+1260];
	fma.rn.f32 	%f763, %f762, %f746, %f761;
	ld.shared.f32 	%f764, [%r646+1408];
	fma.rn.f32 	%f765, %f764, %f740, %f739;
	ld.shared.f32 	%f766, [%r646+1412];
	fma.rn.f32 	%f767, %f766, %f742, %f765;
	ld.shared.f32 	%f768, [%r646+1416];
	fma.rn.f32 	%f769, %f768, %f744, %f767;
	ld.shared.f32 	%f770, [%r646+1420];
	fma.rn.f32 	%f771, %f770, %f746, %f769;
	ld.shared.f32 	%f772, [%r649+2176];
	fma.rn.f32 	%f773, %f412, %f772, %f747;
	ld.shared.f32 	%f774, [%r649+2208];
	fma.rn.f32 	%f775, %f414, %f774, %f773;
	ld.shared.f32 	%f776, [%r649+2240];
	fma.rn.f32 	%f777, %f416, %f776, %f775;
	ld.shared.f32 	%f778, [%r649+2272];
	fma.rn.f32 	%f799, %f418, %f778, %f777;
	fma.rn.f32 	%f779, %f596, %f772, %f751;
	fma.rn.f32 	%f780, %f598, %f774, %f779;
	fma.rn.f32 	%f781, %f600, %f776, %f780;
	fma.rn.f32 	%f800, %f602, %f778, %f781;
	fma.rn.f32 	%f782, %f604, %f772, %f755;
	fma.rn.f32 	%f783, %f606, %f774, %f782;
	fma.rn.f32 	%f784, %f608, %f776, %f783;
	fma.rn.f32 	%f801, %f610, %f778, %f784;
	ld.shared.f32 	%f785, [%r646+1264];
	fma.rn.f32 	%f786, %f785, %f772, %f763;
	ld.shared.f32 	%f787, [%r646+1268];
	fma.rn.f32 	%f788, %f787, %f774, %f786;
	ld.shared.f32 	%f789, [%r646+1272];
	fma.rn.f32 	%f790, %f789, %f776, %f788;
	ld.shared.f32 	%f791, [%r646+1276];
	fma.rn.f32 	%f802, %f791, %f778, %f790;
	ld.shared.f32 	%f792, [%r646+1424];
	fma.rn.f32 	%f793, %f792, %f772, %f771;
	ld.shared.f32 	%f794, [%r646+1428];
	fma.rn.f32 	%f795, %f794, %f774, %f793;
	ld.shared.f32 	%f796, [%r646+1432];
	fma.rn.f32 	%f797, %f796, %f776, %f795;
	ld.shared.f32 	%f798, [%r646+1436];
	fma.rn.f32 	%f803, %f798, %f778, %f797;
	add.s32 	%r660, %r660, 1;
	add.s32 	%r659, %r659, 8;
	add.s64 	%rd188, %rd188, 32;
	add.s64 	%rd187, %rd187, 16384;
	add.s32 	%r658, %r658, 8;
	add.s64 	%rd186, %rd186, 16384;
	add.s32 	%r657, %r657, 8;
	add.s32 	%r656, %r656, 8;
	add.s32 	%r655, %r655, 8;
	add.s32 	%r654, %r654, 8;
	add.s32 	%r653, %r653, 8;
	add.s32 	%r652, %r652, 8;
	setp.ne.s32 	%p172, %r660, 64;
	@%p172 bra 	$L__BB0_1;
	ld.param.u64 	%rd185, [main_kernel_param_0];
	cvta.to.global.u64 	%rd182, %rd185;
	add.s32 	%r650, %r3, %r2;
	mad.lo.s32 	%r651, %r5, 12800, %r650;
	mul.wide.u32 	%rd183, %r651, 4;
	add.s64 	%rd184, %rd182, %rd183;
	st.global.f32 	[%rd184], %f799;
	st.global.f32 	[%rd184+10240], %f800;
	st.global.f32 	[%rd184+20480], %f801;
	st.global.f32 	[%rd184+30720], %f802;
	st.global.f32 	[%rd184+40960], %f803;
	ret;

}


// ===== COMPILED SASS (sm_100) =====

	.target	sm_100

	.elftype	@"ET_EXEC"


//--------------------- .note.nv.tkinfo           --------------------------
	.section	.note.nv.tkinfo,"",@"SHT_NOTE"
	.sectionflags	@"SHF_NOTE_NV_TKINFO"
	.tkinfo
        /*0018*/ 	.word	0x00000002
        /*0030*/ 	.string	""
        /*0030*/ 	.string	"ptxas"
        /*0030*/ 	.string	"Cuda compilation tools, release 13.0, V13.0.88"
        /*0030*/ 	.string	"Build cuda_13.0.r13.0/compiler.36424714_0"
        /*0030*/ 	.string	"-arch sm_100 -m 64 "



//--------------------- .note.nv.cuinfo           --------------------------
	.section	.note.nv.cuinfo,"",@"SHT_NOTE"
	.sectionflags	@"SHF_NOTE_NV_CUINFO"
        /*0018*/ 	.short	0x0002
        /*001a*/ 	.short	0x0064
        /*001c*/ 	.short	0x0082
	.zero		2


//--------------------- .nv.info                  --------------------------
	.section	.nv.info,"",@"SHT_CUDA_INFO"
	.align	4


	//----- nvinfo : EIATTR_REGCOUNT
	.align		4
        /*0000*/ 	.byte	0x04, 0x2f
        /*0002*/ 	.short	(.L_1 - .L_0)
	.align		4
.L_0:
        /*0004*/ 	.word	index@(main_kernel)
        /*0008*/ 	.word	0x000000d6


	//----- nvinfo : EIATTR_FRAME_SIZE
	.align		4
.L_1:
        /*000c*/ 	.byte	0x04, 0x11
        /*000e*/ 	.short	(.L_3 - .L_2)
	.align		4
.L_2:
        /*0010*/ 	.word	index@(main_kernel)
        /*0014*/ 	.word	0x00000000


	//----- nvinfo : EIATTR_MIN_STACK_SIZE
	.align		4
.L_3:
        /*0018*/ 	.byte	0x04, 0x12
        /*001a*/ 	.short	(.L_5 - .L_4)
	.align		4
.L_4:
        /*001c*/ 	.word	index@(main_kernel)
        /*0020*/ 	.word	0x00000000
.L_5:


//--------------------- .nv.compat                --------------------------
	.section	.nv.compat,"",@"SHT_CUDA_COMPAT_INFO"
	.align	4
        /*0000*/ 	.byte	0x02, 0x09, 0x00, 0x00, 0x02, 0x02, 0x01, 0x00, 0x02, 0x05, 0x05, 0x00, 0x03, 0x07, 0x01, 0x01
        /*0010*/ 	.byte	0x02, 0x03, 0x00, 0x00, 0x02, 0x06, 0x01, 0x00, 0x04, 0x0b, 0x08, 0x00, 0x09, 0x00, 0x00, 0x00
        /*0020*/ 	.byte	0x00, 0x00, 0x00, 0x00


//--------------------- .nv.info.main_kernel      --------------------------
	.section	.nv.info.main_kernel,"",@"SHT_CUDA_INFO"
	.sectionflags	@""
	.align	4


	//----- nvinfo : EIATTR_CUDA_API_VERSION
	.align		4
        /*0000*/ 	.byte	0x04, 0x37
        /*0002*/ 	.short	(.L_7 - .L_6)
.L_6:
        /*0004*/ 	.word	0x00000082


	//----- nvinfo : EIATTR_KPARAM_INFO
	.align		4
.L_7:
        /*0008*/ 	.byte	0x04, 0x17
        /*000a*/ 	.short	(.L_9 - .L_8)
.L_8:
        /*000c*/ 	.word	0x00000000
        /*0010*/ 	.short	0x0002
        /*0012*/ 	.short	0x0010
        /*0014*/ 	.byte	0x00, 0xf5, 0x21, 0x00


	//----- nvinfo : EIATTR_KPARAM_INFO
	.align		4
.L_9:
        /*0018*/ 	.byte	0x04, 0x17
        /*001a*/ 	.short	(.L_11 - .L_10)
.L_10:
        /*001c*/ 	.word	0x00000000
        /*0020*/ 	.short	0x0001
        /*0022*/ 	.short	0x0008
        /*0024*/ 	.byte	0x00, 0xf5, 0x21, 0x00


	//----- nvinfo : EIATTR_KPARAM_INFO
	.align		4
.L_11:
        /*0028*/ 	.byte	0x04, 0x17
        /*002a*/ 	.short	(.L_13 - .L_12)
.L_12:
        /*002c*/ 	.word	0x00000000
        /*0030*/ 	.short	0x0000
        /*0032*/ 	.short	0x0000
        /*0034*/ 	.byte	0x00, 0xf5, 0x21, 0x00


	//----- nvinfo : EIATTR_SPARSE_MMA_MASK
	.align		4
.L_13:
        /*0038*/ 	.byte	0x03, 0x50
        /*003a*/ 	.short	0x0000


	//----- nvinfo : EIATTR_MAXREG_COUNT
	.align		4
        /*003c*/ 	.byte	0x03, 0x1b
        /*003e*/ 	.short	0x00ff


	//----- nvinfo : EIATTR_NUM_BARRIERS
	.align		4
        /*0040*/ 	.byte	0x02, 0x4c
        /*0042*/ 	.byte	0x01
	.zero		1


	//----- nvinfo : EIATTR_MERCURY_ISA_VERSION
	.align		4
        /*0044*/ 	.byte	0x03, 0x5f
        /*0046*/ 	.short	0x0101


	//----- nvinfo : EIATTR_VRC_CTA_INIT_COUNT
	.align		4
        /*0048*/ 	.byte	0x02, 0x4a
	.zero		1
	.zero		1


	//----- nvinfo : EIATTR_EXIT_INSTR_OFFSETS
	.align		4
        /*004c*/ 	.byte	0x04, 0x1c
        /*004e*/ 	.short	(.L_15 - .L_14)


	//   ....[0]....
.L_14:
        /*0050*/ 	.word	0x000072f0


	//----- nvinfo : EIATTR_MAX_THREADS
	.align		4
.L_15:
        /*0054*/ 	.byte	0x04, 0x05
        /*0056*/ 	.short	(.L_17 - .L_16)
.L_16:
        /*0058*/ 	.word	0x00000040
        /*005c*/ 	.word	0x00000001
        /*0060*/ 	.word	0x00000001


	//----- nvinfo : EIATTR_CBANK_PARAM_SIZE
	.align		4
.L_17:
        /*0064*/ 	.byte	0x03, 0x19
        /*0066*/ 	.short	0x0018


	//----- nvinfo : EIATTR_PARAM_CBANK
	.align		4
        /*0068*/ 	.byte	0x04, 0x0a
        /*006a*/ 	.short	(.L_19 - .L_18)
	.align		4
.L_18:
        /*006c*/ 	.word	index@(.nv.constant0.main_kernel)
        /*0070*/ 	.short	0x0380
        /*0072*/ 	.short	0x0018


	//----- nvinfo : EIATTR_SW_WAR
	.align		4
.L_19:
        /*0074*/ 	.byte	0x04, 0x36
        /*0076*/ 	.short	(.L_21 - .L_20)
.L_20:
        /*0078*/ 	.word	0x00000008
.L_21:


//--------------------- .nv.callgraph             --------------------------
	.section	.nv.callgraph,"",@"SHT_CUDA_CALLGRAPH"
	.align	4
	.sectionentsize	8
	.align		4
        /*0000*/ 	.word	0x00000000
	.align		4
        /*0004*/ 	.word	0xffffffff
	.align		4
        /*0008*/ 	.word	0x00000000
	.align		4
        /*000c*/ 	.word	0xfffffffe
	.align		4
        /*0010*/ 	.word	0x00000000
	.align		4
        /*0014*/ 	.word	0xfffffffd
	.align		4
        /*0018*/ 	.word	0x00000000
	.align		4
        /*001c*/ 	.word	0xfffffffc


//--------------------- .text.main_kernel         --------------------------
	.section	.text.main_kernel,"ax",@progbits
	.align	128
        .global         main_kernel
        .type           main_kernel,@function
        .size           main_kernel,(.L_x_2 - main_kernel)
        .other          main_kernel,@"STO_CUDA_ENTRY STV_DEFAULT"
main_kernel:
.text.main_kernel:
[----:B------:R-:W-:Y:S01]  /*0000*/  LDC R1, c[0x0][0x37c] ;  /* 0x0000df00ff017b82 */ /* 0x000fe20000000800 */
[----:B------:R-:W0:Y:S01]  /*0010*/  S2R R15, SR_CTAID.X ;  /* 0x00000000000f7919 */ /* 0x000e220000002500 */
[----:B------:R-:W-:Y:S01]  /*0020*/  HFMA2 R4, -RZ, RZ, 0, -48 ;  /* 0x0000d200ff047431 */ /* 0x000fe200000001ff */
[----:B------:R-:W-:Y:S01]  /*0030*/  PRMT R13, R0, 0x3340, R0 ;  /* 0x00003340000d7816 */ /* 0x000fe20000000000 */
[----:B------:R-:W-:Y:S01]  /*0040*/  IMAD.MOV.U32 R6, RZ, RZ, 0x13400 ;  /* 0x00013400ff067424 */ /* 0x000fe200078e00ff */
[----:B------:R-:W1:Y:S01]  /*0050*/  S2R R157, SR_TID.X ;  /* 0x00000000009d7919 */ /* 0x000e620000002100 */
[----:B------:R-:W-:Y:S01]  /*0060*/  IMAD.MOV.U32 R24, RZ, RZ, 0x19600 ;  /* 0x00019600ff187424 */ /* 0x000fe200078e00ff */
[----:B------:R-:W-:Y:S01]  /*0070*/  MOV R8, 0x1f800 ;  /* 0x0001f80000087802 */ /* 0x000fe20000000f00 */
[----:B------:R-:W-:Y:S02]  /*0080*/  IMAD.MOV.U32 R10, RZ, RZ, 0x25a00 ;  /* 0x00025a00ff0a7424 */ /* 0x000fe400078e00ff */
[----:B------:R-:W-:Y:S01]  /*0090*/  HFMA2 R5, -RZ, RZ, 0, 0 ;  /* 0x00000000ff057431 */ /* 0x000fe200000001ff */
[----:B------:R-:W-:Y:S01]  /*00a0*/  MOV R9, RZ ;  /* 0x000000ff00097202 */ /* 0x000fe20000000f00 */
[----:B------:R-:W-:Y:S01]  /*00b0*/  IMAD.MOV.U32 R7, RZ, RZ, RZ ;  /* 0x000000ffff077224 */ /* 0x000fe200078e00ff */
[----:B------:R-:W2:Y:S01]  /*00c0*/  S2UR UR6, SR_CgaCtaId ;  /* 0x00000000000679c3 */ /* 0x000ea20000008800 */
[----:B------:R-:W-:Y:S01]  /*00d0*/  IMAD.MOV.U32 R25, RZ, RZ, RZ ;  /* 0x000000ffff197224 */ /* 0x000fe200078e00ff */
[----:B------:R-:W-:Y:S01]  /*00e0*/  UMOV UR5, 0x400 ;  /* 0x0000040000057882 */ /* 0x000fe20000000000 */
[----:B------:R-:W-:-:S02]  /*00f0*/  IMAD.MOV.U32 R11, RZ, RZ, RZ ;  /* 0x000000ffff0b7224 */ /* 0x000fc400078e00ff */
[----:B------:R-:W-:Y:S02]  /*0100*/  HFMA2 R111, -RZ, RZ, 0, 0 ;  /* 0x00000000ff6f7431 */ /* 0x000fe400000001ff */
[----:B------:R-:W-:Y:S01]  /*0110*/  IMAD.MOV.U32 R83, RZ, RZ, 0xe006200 ;  /* 0x0e006200ff537424 */ /* 0x000fe200078e00ff */
[----:B------:R-:W3:Y:S01]  /*0120*/  LDCU.64 UR8, c[0x0][0x358] ;  /* 0x00006b00ff0877ac */ /* 0x000ee20008000a00 */
[----:B------:R-:W-:Y:S01]  /*0130*/  IMAD.MOV.U32 R115, RZ, RZ, RZ ;  /* 0x000000ffff737224 */ /* 0x000fe200078e00ff */
[----:B------:R-:W-:Y:S01]  /*0140*/  UMOV UR4, URZ ;  /* 0x000000ff00047c82 */ /* 0x000fe20008000000 */
[----:B------:R-:W4:Y:S01]  /*0150*/  LDCU.64 UR10, c[0x0][0x388] ;  /* 0x00007100ff0a77ac */ /* 0x000f220008000a00 */
[----:B0-----:R-:W-:Y:S01]  /*0160*/  IMAD.SHL.U32 R191, R15, 0x8, RZ ;  /* 0x000000080fbf7824 */ /* 0x001fe200078e00ff */
[----:B------:R-:W-:Y:S01]  /*0170*/  SHF.R.U32.HI R15, RZ, 0x6, R15 ;  /* 0x00000006ff0f7819 */ /* 0x000fe2000001160f */
[----:B--2---:R-:W-:Y:S01]  /*0180*/  ULEA UR7, UR6, UR5, 0x18 ;  /* 0x0000000506077291 */ /* 0x004fe2000f8ec0ff */
[C---:B-1----:R-:W-:Y:S01]  /*0190*/  ISETP.GE.U32.AND P1, PT, R157.reuse, 0x8, PT ;  /* 0x000000089d00780c */ /* 0x042fe20003f26070 */
[C---:B------:R-:W-:Y:S01]  /*01a0*/  VIADD R14, R157.reuse, 0xffffffd8 ;  /* 0xffffffd89d0e7836 */ /* 0x040fe20000000000 */
[C---:B------:R-:W-:Y:S01]  /*01b0*/  ISETP.GE.U32.AND P2, PT, R157.reuse, 0x28, PT ;  /* 0x000000289d00780c */ /* 0x040fe20003f46070 */
[----:B------:R-:W-:Y:S01]  /*01c0*/  IMAD.SHL.U32 R17, R157, 0x4000, RZ ;  /* 0x000040009d117824 */ /* 0x000fe200078e00ff */
[----:B------:R-:W-:Y:S01]  /*01d0*/  LOP3.LUT R2, R191, 0x1f8, RZ, 0xc0, !PT ;  /* 0x000001f8bf027812 */ /* 0x000fe200078ec0ff */
[C---:B------:R-:W-:Y:S01]  /*01e0*/  IMAD.SHL.U32 R190, R157.reuse, 0x4, RZ ;  /* 0x000000049dbe7824 */ /* 0x040fe200078e00ff */
[----:B------:R-:W-:Y:S01]  /*01f0*/  SHF.R.U32.HI R189, RZ, 0x3, R157 ;  /* 0x00000003ffbd7819 */ /* 0x000fe2000001169d */
[----:B------:R-:W-:Y:S01]  /*0200*/  UIADD3 UR5, UPT, UPT, UR5, 0x2d00, URZ ;  /* 0x00002d0005057890 */ /* 0x000fe2000fffe0ff */
[C---:B------:R-:W-:Y:S01]  /*0210*/  SEL R0, R157.reuse, R14, !P2 ;  /* 0x0000000e9d007207 */ /* 0x040fe20005000000 */
[----:B------:R-:W-:Y:S01]  /*0220*/  VIADD R169, R157, 0x128 ;  /* 0x000001289da97836 */ /* 0x000fe20000000000 */
[----:B------:R-:W-:Y:S01]  /*0230*/  LOP3.LUT R17, R2, 0xc0000, R17, 0xf8, !PT ;  /* 0x000c000002117812 */ /* 0x000fe200078ef811 */
[----:B------:R-:W-:Y:S01]  /*0240*/  VIADD R74, R189, 0x2c ;  /* 0x0000002cbd4a7836 */ /* 0x000fe20000000000 */
[----:B------:R-:W-:Y:S01]  /*0250*/  ISETP.GT.U32.AND P0, PT, R157, 0x27, PT ;  /* 0x000000279d00780c */ /* 0x000fe20003f04070 */
[C---:B------:R-:W-:Y:S01]  /*0260*/  VIADD R73, R189.reuse, 0x27 ;  /* 0x00000027bd497836 */ /* 0x040fe20000000000 */
[----:B------:R-:W-:Y:S01]  /*0270*/  SHF.R.U32.HI R2, RZ, 0x3, R14 ;  /* 0x00000003ff027819 */ /* 0x000fe2000001160e */
[----:B------:R-:W-:Y:S01]  /*0280*/  VIADD R76, R189, 0x2b ;  /* 0x0000002bbd4c7836 */ /* 0x000fe20000000000 */
[----:B------:R-:W-:Y:S01]  /*0290*/  ISETP.GE.U32.AND P2, PT, R157, 0x30, PT ;  /* 0x000000309d00780c */ /* 0x000fe20003f46070 */
[----:B------:R-:W-:Y:S01]  /*02a0*/  VIADD R136, R189, 0x2 ;  /* 0x00000002bd887836 */ /* 0x000fe20000000000 */
[----:B------:R-:W-:Y:S01]  /*02b0*/  ISETP.GE.U32.AND P4, PT, R157, 0x20, PT ;  /* 0x000000209d00780c */ /* 0x000fe20003f86070 */
[----:B------:R-:W-:Y:S01]  /*02c0*/  VIADD R135, R189, 0x1 ;  /* 0x00000001bd877836 */ /* 0x000fe20000000000 */
[----:B------:R-:W-:Y:S01]  /*02d0*/  SHF.R.U32.HI R0, RZ, 0x3, R0 ;  /* 0x00000003ff007819 */ /* 0x000fe20000011600 */
[----:B------:R-:W-:Y:S01]  /*02e0*/  ULEA UR5, UR6, UR5, 0x18 ;  /* 0x0000000506057291 */ /* 0x000fe2000f8ec0ff */
[----:B------:R-:W-:Y:S01]  /*02f0*/  SEL R4, R4, 0xc400, P0 ;  /* 0x0000c40004047807 */ /* 0x000fe20000000000 */
[----:B------:R-:W-:Y:S01]  /*0300*/  IMAD.HI.U32 R169, R169, 0x6666667, RZ ;  /* 0x06666667a9a97827 */ /* 0x000fe200078e00ff */
[----:B------:R-:W-:-:S02]  /*0310*/  SEL R6, R6, 0x12600, P0 ;  /* 0x0001260006067807 */ /* 0x000fc40000000000 */
[----:B------:R-:W-:Y:S02]  /*0320*/  SEL R24, R24, 0x18800, P0 ;  /* 0x0001880018187807 */ /* 0x000fe40000000000 */
[----:B------:R-:W-:Y:S01]  /*0330*/  SEL R8, R8, 0x1ea00, P0 ;  /* 0x0001ea0008087807 */ /* 0x000fe20000000000 */
[C---:B------:R-:W-:Y:S01]  /*0340*/  @P2 VIADD R73, R189.reuse, 0xfffffffa ;  /* 0xfffffffabd492836 */ /* 0x040fe20000000000 */
[----:B------:R-:W-:Y:S02]  /*0350*/  SEL R10, R10, 0x24c00, P0 ;  /* 0x00024c000a0a7807 */ /* 0x000fe40000000000 */
[----:B------:R-:W-:Y:S02]  /*0360*/  @P1 IADD3 R74, PT, PT, R189, -0x1, RZ ;  /* 0xffffffffbd4a1810 */ /* 0x000fe40007ffe0ff */
[----:B------:R-:W-:Y:S01]  /*0370*/  LOP3.LUT P0, RZ, R2, R15, RZ, 0xfc, !PT ;  /* 0x0000000f02ff7212 */ /* 0x000fe2000780fcff */
[----:B------:R-:W-:Y:S01]  /*0380*/  IMAD.IADD R2, R15, 0x1, R2 ;  /* 0x000000010f027824 */ /* 0x000fe200078e0202 */
[----:B------:R-:W-:-:S02]  /*0390*/  LOP3.LUT R20, R157, 0x700, RZ, 0xfc, !PT ;  /* 0x000007009d147812 */ /* 0x000fc400078efcff */
[----:B------:R-:W-:Y:S02]  /*03a0*/  LOP3.LUT R3, R0, 0x7, RZ, 0xc0, !PT ;  /* 0x0000000700037812 */ /* 0x000fe400078ec0ff */
[----:B------:R-:W-:Y:S02]  /*03b0*/  LOP3.LUT R0, R74, 0xff, RZ, 0xc0, !PT ;  /* 0x000000ff4a007812 */ /* 0x000fe400078ec0ff */
[----:B------:R-:W-:Y:S01]  /*03c0*/  ISETP.LT.U32.OR P0, PT, R157, 0x28, !P0 ;  /* 0x000000289d00780c */ /* 0x000fe20004701470 */
[C---:B------:R-:W-:Y:S01]  /*03d0*/  IMAD.WIDE.U32 R4, R3.reuse, 0x200, R4 ;  /* 0x0000020003047825 */ /* 0x040fe200078e0004 */
[----:B------:R-:W-:Y:S02]  /*03e0*/  LOP3.LUT R34, R20, 0xffff, RZ, 0xc0, !PT ;  /* 0x0000ffff14227812 */ /* 0x000fe400078ec0ff */
[----:B------:R-:W-:Y:S01]  /*03f0*/  ISETP.GT.U32.OR P0, PT, R2, 0x7, P0 ;  /* 0x000000070200780c */ /* 0x000fe20000704470 */
[----:B------:R-:W-:Y:S01]  /*0400*/  IMAD.WIDE.U32 R6, R3, 0x200, R6 ;  /* 0x0000020003067825 */ /* 0x000fe200078e0006 */
[----:B------:R-:W-:-:S02]  /*0410*/  LOP3.LUT R22, R157, 0x840, RZ, 0xfc, !PT ;  /* 0x000008409d167812 */ /* 0x000fc400078efcff */
[----:B------:R-:W-:Y:S01]  /*0420*/  LOP3.LUT R35, R157, 0x580, RZ, 0xfc, !PT ;  /* 0x000005809d237812 */ /* 0x000fe200078efcff */
[----:B------:R-:W-:Y:S01]  /*0430*/  IMAD.WIDE.U32 R24, R3, 0x200, R24 ;  /* 0x0000020003187825 */ /* 0x000fe200078e0018 */
[----:B------:R-:W-:Y:S02]  /*0440*/  LOP3.LUT R36, R22, 0xffff, RZ, 0xc0, !PT ;  /* 0x0000ffff16247812 */ /* 0x000fe400078ec0ff */
[----:B------:R-:W-:Y:S01]  /*0450*/  LOP3.LUT R12, R73, 0xff, RZ, 0xc0, !PT ;  /* 0x000000ff490c7812 */ /* 0x000fe200078ec0ff */
[----:B------:R-:W-:Y:S01]  /*0460*/  IMAD.WIDE.U32 R8, R3, 0x200, R8 ;  /* 0x0000020003087825 */ /* 0x000fe200078e0008 */
[----:B------:R-:W-:Y:S02]  /*0470*/  LOP3.LUT R33, R35, 0xffff, RZ, 0xc0, !PT ;  /* 0x0000ffff23217812 */ /* 0x000fe400078ec0ff */
[----:B------:R-:W-:Y:S01]  /*0480*/  LOP3.LUT R27, R191, 0x7ffffe00, RZ, 0xc0, !PT ;  /* 0x7ffffe00bf1b7812 */ /* 0x000fe200078ec0ff */
[----:B------:R-:W-:Y:S01]  /*0490*/  IMAD.WIDE.U32 R10, R3, 0x200, R10 ;  /* 0x00000200030a7825 */ /* 0x000fe200078e000a */
[----:B------:R-:W-:-:S02]  /*04a0*/  P2R R195, PR, RZ, 0x1 ;  /* 0x00000001ffc37803 */ /* 0x000fc40000000000 */
[----:B------:R-:W-:Y:S01]  /*04b0*/  LOP3.LUT R163, R27, 0x7, R157, 0xf8, !PT ;  /* 0x000000071ba37812 */ /* 0x000fe200078ef89d */
[----:B------:R-:W-:Y:S01]  /*04c0*/  IMAD R3, R0, 0xcd, RZ ;  /* 0x000000cd00037824 */ /* 0x000fe200078e02ff */
[----:B------:R-:W-:Y:S01]  /*04d0*/  IADD3 R0, PT, PT, R189, 0x29, RZ ;  /* 0x00000029bd007810 */ /* 0x000fe20007ffe0ff */
[----:B------:R-:W-:Y:S01]  /*04e0*/  IMAD R2, R34, 0x5b1, RZ ;  /* 0x000005b122027824 */ /* 0x000fe200078e02ff */
[----:B------:R-:W-:Y:S01]  /*04f0*/  LOP3.LUT R45, R157, 0x9c0, RZ, 0xfc, !PT ;  /* 0x000009c09d2d7812 */ /* 0x000fe200078efcff */
[----:B------:R-:W-:Y:S01]  /*0500*/  @P4 VIADD R0, R189, 0xfffffffc ;  /* 0xfffffffcbd004836 */ /* 0x000fe20000000000 */
[----:B------:R-:W-:Y:S01]  /*0510*/  SHF.R.U32.HI R3, RZ, 0xa, R3 ;  /* 0x0000000aff037819 */ /* 0x000fe20000011603 */
[----:B------:R-:W-:Y:S01]  /*0520*/  IMAD R12, R12, 0xcd, RZ ;  /* 0x000000cd0c0c7824 */ /* 0x000fe200078e02ff */
[----:B------:R-:W-:Y:S02]  /*0530*/  SHF.R.U32.HI R2, RZ, 0x13, R2 ;  /* 0x00000013ff027819 */ /* 0x000fe40000011602 */
[----:B------:R-:W-:-:S02]  /*0540*/  LOP3.LUT R0, R0, 0xff, RZ, 0xc0, !PT ;  /* 0x000000ff00007812 */ /* 0x000fc400078ec0ff */
[----:B------:R-:W-:Y:S01]  /*0550*/  PRMT R42, R2, 0x3340, R3 ;  /* 0x00003340022a7816 */ /* 0x000fe20000000003 */
[----:B------:R-:W-:Y:S01]  /*0560*/  IMAD R2, R36, 0xb61, RZ ;  /* 0x00000b6124027824 */ /* 0x000fe200078e02ff */
[----:B------:R-:W-:Y:S01]  /*0570*/  SHF.R.U32.HI R19, RZ, 0xa, R12 ;  /* 0x0000000aff137819 */ /* 0x000fe2000001160c */
[----:B------:R-:W-:Y:S01]  /*0580*/  IMAD R3, R33, 0x5b1, RZ ;  /* 0x000005b121037824 */ /* 0x000fe200078e02ff */
[----:B------:R-:W-:Y:S01]  /*0590*/  LOP3.LUT R37, R45, 0xffff, RZ, 0xc0, !PT ;  /* 0x0000ffff2d257812 */ /* 0x000fe200078ec0ff */
[----:B------:R-:W-:Y:S01]  /*05a0*/  IMAD R0, R0, 0xcd, RZ ;  /* 0x000000cd00007824 */ /* 0x000fe200078e02ff */
[----:B------:R-:W-:Y:S02]  /*05b0*/  SHF.R.U32.HI R2, RZ, 0x14, R2 ;  /* 0x00000014ff027819 */ /* 0x000fe40000011602 */
[----:B------:R-:W-:Y:S01]  /*05c0*/  SHF.R.U32.HI R3, RZ, 0x13, R3 ;  /* 0x00000013ff037819 */ /* 0x000fe20000011603 */
[----:B------:R-:W-:Y:S01]  /*05d0*/  IMAD R26, R37, 0xb61, RZ ;  /* 0x00000b61251a7824 */ /* 0x000fe200078e02ff */
[----:B------:R-:W-:-:S02]  /*05e0*/  SHF.R.U32.HI R12, RZ, 0xa, R0 ;  /* 0x0000000aff0c7819 */ /* 0x000fc40000011600 */
[----:B------:R-:W-:Y:S02]  /*05f0*/  PRMT R164, R2, 0x3340, R19 ;  /* 0x0000334002a47816 */ /* 0x000fe40000000013 */
[----:B------:R-:W-:Y:S02]  /*0600*/  IADD3 R2, P5, PT, R163, R6, RZ ;  /* 0x00000006a3027210 */ /* 0x000fe40007fbe0ff */
[----:B------:R-:W-:Y:S02]  /*0610*/  PRMT R30, R3, 0x3340, R12 ;  /* 0x00003340031e7816 */ /* 0x000fe4000000000c */
[----:B------:R-:W-:Y:S01]  /*0620*/  IADD3 R3, P3, PT, R163, R24, RZ ;  /* 0x00000018a3037210 */ /* 0x000fe20007f7e0ff */
[----:B------:R-:W-:Y:S01]  /*0630*/  IMAD.X R23, RZ, RZ, R7, P5 ;  /* 0x000000ffff177224 */ /* 0x000fe200028e0607 */
[----:B------:R-:W-:Y:S01]  /*0640*/  ISETP.GE.U32.AND P5, PT, R157, 0x18, PT ;  /* 0x000000189d00780c */ /* 0x000fe20003fa6070 */
[----:B------:R-:W-:Y:S01]  /*0650*/  VIADD R7, R189, 0x2a ;  /* 0x0000002abd077836 */ /* 0x000fe20000000000 */
[----:B------:R-:W-:Y:S01]  /*0660*/  IADD3 R0, P0, PT, R163, R4, RZ ;  /* 0x00000004a3007210 */ /* 0x000fe20007f1e0ff */
[----:B------:R-:W-:Y:S01]  /*0670*/  IMAD.X R24, RZ, RZ, R25, P3 ;  /* 0x000000ffff187224 */ /* 0x000fe200018e0619 */
[----:B------:R-:W-:-:S02]  /*0680*/  ISETP.GE.U32.AND P3, PT, R157, 0x10, PT ;  /* 0x000000109d00780c */ /* 0x000fc40003f66070 */
[----:B------:R-:W-:Y:S02]  /*0690*/  PRMT R6, R189, 0x9910, RZ ;  /* 0x00009910bd067816 */ /* 0x000fe400000000ff */
[----:B------:R-:W-:Y:S02]  /*06a0*/  LOP3.LUT R12, R157, 0x2c0, RZ, 0xfc, !PT ;  /* 0x000002c09d0c7812 */ /* 0x000fe400078efcff */
[----:B------:R-:W-:Y:S01]  /*06b0*/  IADD3.X R21, PT, PT, RZ, R5, RZ, P0, !PT ;  /* 0x00000005ff157210 */ /* 0x000fe200007fe4ff */
[----:B------:R-:W-:Y:S01]  /*06c0*/  IMAD R6, R6, 0x34, RZ ;  /* 0x0000003406067824 */ /* 0x000fe200078e02ff */
[----:B------:R-:W-:Y:S01]  /*06d0*/  IADD3 R4, P0, PT, R163, R8, RZ ;  /* 0x00000008a3047210 */ /* 0x000fe20007f1e0ff */
[----:B------:R-:W-:Y:S01]  /*06e0*/  @P5 VIADD R7, R189, 0xfffffffd ;  /* 0xfffffffdbd075836 */ /* 0x000fe20000000000 */
[----:B------:R-:W-:Y:S02]  /*06f0*/  LOP3.LUT R31, R12, 0xffff, RZ, 0xc0, !PT ;  /* 0x0000ffff0c1f7812 */ /* 0x000fe400078ec0ff */
[----:B------:R-:W-:-:S02]  /*0700*/  IADD3.X R25, PT, PT, RZ, R9, RZ, P0, !PT ;  /* 0x00000009ff197210 */ /* 0x000fc400007fe4ff */
[----:B------:R-:W-:Y:S01]  /*0710*/  @P3 IADD3 R76, PT, PT, R189, -0x2, RZ ;  /* 0xfffffffebd4c3810 */ /* 0x000fe20007ffe0ff */
[----:B------:R-:W-:Y:S01]  /*0720*/  IMAD R18, R31, 0x2d9, RZ ;  /* 0x000002d91f127824 */ /* 0x000fe200078e02ff */
[----:B------:R-:W-:Y:S01]  /*0730*/  LOP3.LUT R8, R7, 0xff, RZ, 0xc0, !PT ;  /* 0x000000ff07087812 */ /* 0x000fe200078ec0ff */
[----:B------:R-:W-:Y:S01]  /*0740*/  VIADD R7, R6, 0x7b8 ;  /* 0x000007b806077836 */ /* 0x000fe20000000000 */
[----:B------:R-:W-:Y:S02]  /*0750*/  LOP3.LUT R5, R76, 0xff, RZ, 0xc0, !PT ;  /* 0x000000ff4c057812 */ /* 0x000fe400078ec0ff */
[----:B------:R-:W-:Y:S01]  /*0760*/  LOP3.LUT R9, R157, 0x400, RZ, 0xfc, !PT ;  /* 0x000004009d097812 */ /* 0x000fe200078efcff */
[----:B------:R-:W-:Y:S01]  /*0770*/  IMAD R19, R8, 0xcd, RZ ;  /* 0x000000cd08137824 */ /* 0x000fe200078e02ff */
[----:B------:R-:W-:Y:S01]  /*0780*/  LOP3.LUT R28, R7, 0xffff, RZ, 0xc0, !PT ;  /* 0x0000ffff071c7812 */ /* 0x000fe200078ec0ff */
[----:B------:R-:W-:Y:S01]  /*0790*/  IMAD R5, R5, 0xcd, RZ ;  /* 0x000000cd05057824 */ /* 0x000fe200078e02ff */
[----:B------:R-:W-:-:S02]  /*07a0*/  LOP3.LUT R32, R9, 0xffff, RZ, 0xc0, !PT ;  /* 0x0000ffff09207812 */ /* 0x000fc400078ec0ff */
[----:B------:R-:W-:Y:S02]  /*07b0*/  SHF.R.U32.HI R7, RZ, 0x12, R18 ;  /* 0x00000012ff077819 */ /* 0x000fe40000011612 */
[----:B------:R-:W-:Y:S01]  /*07c0*/  SHF.R.U32.HI R26, RZ, 0x14, R26 ;  /* 0x00000014ff1a7819 */ /* 0x000fe2000001161a */
[----:B------:R-:W-:Y:S01]  /*07d0*/  IMAD R16, R32, 0x5b1, RZ ;  /* 0x000005b120107824 */ /* 0x000fe200078e02ff */
[----:B------:R-:W-:Y:S02]  /*07e0*/  SHF.R.U32.HI R8, RZ, 0xa, R5 ;  /* 0x0000000aff087819 */ /* 0x000fe40000011605 */
[----:B------:R-:W-:Y:S02]  /*07f0*/  SHF.R.U32.HI R29, RZ, 0xa, R19 ;  /* 0x0000000aff1d7819 */ /* 0x000fe40000011613 */
[----:B------:R-:W-:Y:S01]  /*0800*/  IADD3 R5, P0, PT, R163, R10, RZ ;  /* 0x0000000aa3057210 */ /* 0x000fe20007f1e0ff */
[----:B------:R-:W-:Y:S01]  /*0810*/  IMAD R10, R33, 0x667, RZ ;  /* 0x00000667210a7824 */ /* 0x000fe200078e02ff */
[----:B------:R-:W-:-:S02]  /*0820*/  SHF.R.U32.HI R18, RZ, 0x8, R28 ;  /* 0x00000008ff127819 */ /* 0x000fc4000001161c */
[----:B------:R-:W-:Y:S01]  /*0830*/  PRMT R160, R7, 0x3340, R8 ;  /* 0x0000334007a07816 */ /* 0x000fe20000000008 */
[----:B------:R-:W-:Y:S01]  /*0840*/  IMAD R8, R32, 0x667, RZ ;  /* 0x0000066720087824 */ /* 0x000fe200078e02ff */
[----:B------:R-:W-:Y:S01]  /*0850*/  PRMT R28, R26, 0x3340, R29 ;  /* 0x000033401a1c7816 */ /* 0x000fe2000000001d */
[----:B------:R-:W-:Y:S01]  /*0860*/  IMAD R7, R31, 0x667, RZ ;  /* 0x000006671f077824 */ /* 0x000fe200078e02ff */
[----:B------:R-:W-:Y:S01]  /*0870*/  IADD3.X R26, PT, PT, RZ, R11, RZ, P0, !PT ;  /* 0x0000000bff1a7210 */ /* 0x000fe200007fe4ff */
[----:B------:R-:W-:Y:S01]  /*0880*/  IMAD R11, R34, 0x667, RZ ;  /* 0x00000667220b7824 */ /* 0x000fe200078e02ff */
[----:B------:R-:W-:Y:S01]  /*0890*/  LOP3.LUT R19, R18, 0xffff, RZ, 0xc0, !PT ;  /* 0x0000ffff12137812 */ /* 0x000fe200078ec0ff */
[----:B------:R-:W-:Y:S01]  /*08a0*/  IMAD R18, R36, 0xccd, RZ ;  /* 0x00000ccd24127824 */ /* 0x000fe200078e02ff */
[----:B------:R-:W-:Y:S02]  /*08b0*/  SHF.R.U32.HI R16, RZ, 0x13, R16 ;  /* 0x00000013ff107819 */ /* 0x000fe40000011610 */
[----:B------:R-:W-:-:S02]  /*08c0*/  SHF.R.U32.HI R8, RZ, 0x10, R8 ;  /* 0x00000010ff087819 */ /* 0x000fc40000011608 */
[----:B------:R-:W-:Y:S02]  /*08d0*/  SHF.R.U32.HI R11, RZ, 0x10, R11 ;  /* 0x00000010ff0b7819 */ /* 0x000fe4000001160b */
[----:B------:R-:W-:Y:S02]  /*08e0*/  SHF.R.U32.HI R10, RZ, 0x10, R10 ;  /* 0x00000010ff0a7819 */ /* 0x000fe4000001160a */
[----:B------:R-:W-:Y:S02]  /*08f0*/  SHF.R.U32.HI R18, RZ, 0x11, R18 ;  /* 0x00000011ff127819 */ /* 0x000fe40000011612 */
[----:B------:R-:W-:Y:S02]  /*0900*/  PRMT R16, R16, 0x3340, R19 ;  /* 0x0000334010107816 */ /* 0x000fe40000000013 */
[----:B------:R-:W-:Y:S02]  /*0910*/  SHF.R.U32.HI R7, RZ, 0x10, R7 ;  /* 0x00000010ff077819 */ /* 0x000fe40000011607 */
[----:B------:R-:W-:-:S02]  /*0920*/  PRMT R19, R8, 0x9910, RZ ;  /* 0x0000991008137816 */ /* 0x000fc400000000ff */
[----:B------:R-:W-:Y:S02]  /*0930*/  PRMT R11, R11, 0x9910, RZ ;  /* 0x000099100b0b7816 */ /* 0x000fe400000000ff */
[----:B------:R-:W-:Y:S02]  /*0940*/  PRMT R29, R10, 0x9910, RZ ;  /* 0x000099100a1d7816 */ /* 0x000fe400000000ff */
[----:B------:R-:W-:Y:S01]  /*0950*/  PRMT R18, R18, 0x9910, RZ ;  /* 0x0000991012127816 */ /* 0x000fe200000000ff */
[----:B------:R-:W-:Y:S01]  /*0960*/  IMAD R11, R11, 0x28, RZ ;  /* 0x000000280b0b7824 */ /* 0x000fe200078e02ff */
[----:B------:R-:W-:Y:S01]  /*0970*/  PRMT R10, R7, 0x9910, RZ ;  /* 0x00009910070a7816 */ /* 0x000fe200000000ff */
[----:B------:R-:W-:Y:S01]  /*0980*/  IMAD.MOV.U32 R7, RZ, RZ, R19 ;  /* 0x000000ffff077224 */ /* 0x000fe200078e0013 */
[C---:B------:R-:W-:Y:S01]  /*0990*/  LOP3.LUT R36, R157.reuse, 0xff80, RZ, 0xfc, !PT ;  /* 0x0000ff809d247812 */ /* 0x040fe200078efcff */
[----:B------:R-:W-:Y:S01]  /*09a0*/  IMAD.MOV.U32 R8, RZ, RZ, R29 ;  /* 0x000000ffff087224 */ /* 0x000fe200078e001d */
[----:B------:R-:W-:Y:S01]  /*09b0*/  IADD3 R11, PT, PT, RZ, -R11, RZ ;  /* 0x8000000bff0b7210 */ /* 0x000fe20007ffe0ff */
[----:B------:R-:W-:Y:S01]  /*09c0*/  IMAD R18, R18, 0x28, RZ ;  /* 0x0000002812127824 */ /* 0x000fe200078e02ff */
[----:B------:R-:W-:Y:S01]  /*09d0*/  LOP3.LUT R46, R157, 0x100, RZ, 0xfc, !PT ;  /* 0x000001009d2e7812 */ /* 0x000fe200078efcff */
[----:B------:R-:W-:Y:S01]  /*09e0*/  IMAD R7, R7, 0x28, RZ ;  /* 0x0000002807077824 */ /* 0x000fe200078e02ff */
[--C-:B------:R-:W-:Y:S01]  /*09f0*/  PRMT R42, R42, 0x5410, R13.reuse ;  /* 0x000054102a2a7816 */ /* 0x100fe2000000000d */
[----:B------:R-:W-:Y:S01]  /*0a00*/  IMAD R8, R8, 0x28, RZ ;  /* 0x0000002808087824 */ /* 0x000fe200078e02ff */
[----:B------:R-:W-:Y:S01]  /*0a10*/  PRMT R164, R164, 0x5410, R13 ;  /* 0x00005410a4a47816 */ /* 0x000fe2000000000d */
[----:B------:R-:W-:Y:S01]  /*0a20*/  IMAD.MOV R19, RZ, RZ, -R18 ;  /* 0x000000ffff137224 */ /* 0x000fe200078e0a12 */
[----:B------:R-:W-:Y:S01]  /*0a30*/  IADD3 R18, PT, PT, RZ, -R7, RZ ;  /* 0x80000007ff127210 */ /* 0x000fe20007ffe0ff */
[----:B------:R-:W-:Y:S01]  /*0a40*/  IMAD R10, R10, 0x28, RZ ;  /* 0x000000280a0a7824 */ /* 0x000fe200078e02ff */
[----:B------:R-:W-:Y:S01]  /*0a50*/  PRMT R7, R11, 0x7710, RZ ;  /* 0x000077100b077816 */ /* 0x000fe200000000ff */
[----:B------:R-:W-:Y:S01]  /*0a60*/  IMAD.MOV R8, RZ, RZ, -R8 ;  /* 0x000000ffff087224 */ /* 0x000fe200078e0a08 */
[----:B------:R-:W-:Y:S01]  /*0a70*/  PRMT R11, R19, 0x7710, RZ ;  /* 0x00007710130b7816 */ /* 0x000fe200000000ff */
[----:B------:R-:W-:Y:S01]  /*0a80*/  IMAD.MOV R10, RZ, RZ, -R10 ;  /* 0x000000ffff0a7224 */ /* 0x000fe200078e0a0a */
[----:B------:R-:W-:Y:S01]  /*0a90*/  PRMT R18, R18, 0x7710, RZ ;  /* 0x0000771012127816 */ /* 0x000fe200000000ff */
[----:B------:R-:W-:Y:S01]  /*0aa0*/  IDP.2A.LO.U16.U8 R42, R83, R42, RZ ;  /* 0x0000002a532a7226 */ /* 0x000fe200000010ff */
[----:B------:R-:W-:Y:S01]  /*0ab0*/  PRMT R32, R8, 0x7710, RZ ;  /* 0x0000771008207816 */ /* 0x000fe200000000ff */
[----:B------:R-:W-:Y:S01]  /*0ac0*/  IMAD.IADD R8, R20, 0x1, R7 ;  /* 0x0000000114087824 */ /* 0x000fe200078e0207 */
[----:B------:R-:W-:Y:S01]  /*0ad0*/  PRMT R30, R30, 0x5410, R13 ;  /* 0x000054101e1e7816 */ /* 0x000fe2000000000d */
[----:B------:R-:W-:Y:S01]  /*0ae0*/  IMAD.IADD R7, R22, 0x1, R11 ;  /* 0x0000000116077824 */ /* 0x000fe200078e020b */
[----:B------:R-:W-:Y:S01]  /*0af0*/  PRMT R11, R10, 0x7710, RZ ;  /* 0x000077100a0b7816 */ /* 0x000fe200000000ff */
[----:B------:R-:W-:Y:S01]  /*0b00*/  IMAD.IADD R9, R9, 0x1, R18 ;  /* 0x0000000109097824 */ /* 0x000fe200078e0212 */
[----:B------:R-:W-:Y:S01]  /*0b10*/  PRMT R160, R160, 0x5410, R13 ;  /* 0x00005410a0a07816 */ /* 0x000fe2000000000d */
[----:B------:R-:W-:Y:S01]  /*0b20*/  IDP.2A.LO.U16.U8 R164, R83, R164, RZ ;  /* 0x000000a453a47226 */ /* 0x000fe200000010ff */
[----:B------:R-:W-:-:S02]  /*0b30*/  IADD3 R10, PT, PT, R12, R11, RZ ;  /* 0x0000000b0c0a7210 */ /* 0x000fc40007ffe0ff */
[--C-:B------:R-:W-:Y:S01]  /*0b40*/  PRMT R18, R28, 0x5410, R13.reuse ;  /* 0x000054101c127816 */ /* 0x100fe2000000000d */
[----:B------:R-:W-:Y:S01]  /*0b50*/  IDP.2A.LO.U16.U8 R160, R83, R160, RZ ;  /* 0x000000a053a07226 */ /* 0x000fe200000010ff */
[----:B------:R-:W-:Y:S01]  /*0b60*/  PRMT R52, R16, 0x5410, R13 ;  /* 0x0000541010347816 */ /* 0x000fe2000000000d */
[----:B------:R-:W-:Y:S01]  /*0b70*/  IMAD R16, R37, 0xccd, RZ ;  /* 0x00000ccd25107824 */ /* 0x000fe200078e02ff */
[----:B------:R-:W-:Y:S01]  /*0b80*/  LOP3.LUT R11, R36, 0xbf, RZ, 0xc0, !PT ;  /* 0x000000bf240b7812 */ /* 0x000fe200078ec0ff */
[----:B------:R-:W-:Y:S01]  /*0b90*/  IDP.2A.LO.U16.U8 R165, R83, R18, RZ ;  /* 0x0000001253a57226 */ /* 0x000fe200000010ff */
[----:B------:R-:W-:Y:S01]  /*0ba0*/  LOP3.LUT R13, R157, 0xffc0, RZ, 0xfc, !PT ;  /* 0x0000ffc09d0d7812 */ /* 0x000fe200078efcff */
[----:B------:R-:W-:Y:S01]  /*0bb0*/  IDP.2A.LO.U16.U8 R52, R83, R52, RZ ;  /* 0x0000003453347226 */ /* 0x000fe200000010ff */
[----:B------:R-:W-:Y:S01]  /*0bc0*/  LOP3.LUT R51, R157, 0x180, RZ, 0xfc, !PT ;  /* 0x000001809d337812 */ /* 0x000fe200078efcff */
[----:B------:R-:W-:Y:S01]  /*0bd0*/  IMAD R11, R11, 0xcd, RZ ;  /* 0x000000cd0b0b7824 */ /* 0x000fe200078e02ff */
[----:B------:R-:W-:-:S02]  /*0be0*/  LOP3.LUT R19, R46, 0xffff, RZ, 0xc0, !PT ;  /* 0x0000ffff2e137812 */ /* 0x000fc400078ec0ff */
[----:B------:R-:W-:Y:S02]  /*0bf0*/  LOP3.LUT R12, R13, 0xff, RZ, 0xc0, !PT ;  /* 0x000000ff0d0c7812 */ /* 0x000fe400078ec0ff */
[----:B------:R-:W-:Y:S01]  /*0c00*/  LOP3.LUT R20, R51, 0xffff, RZ, 0xc0, !PT ;  /* 0x0000ffff33147812 */ /* 0x000fe200078ec0ff */
[----:B------:R-:W-:Y:S01]  /*0c10*/  IMAD R19, R19, 0x667, RZ ;  /* 0x0000066713137824 */ /* 0x000fe200078e02ff */
[----:B------:R-:W-:Y:S01]  /*0c20*/  IADD3 R35, PT, PT, R35, R32, RZ ;  /* 0x0000002023237210 */ /* 0x000fe20007ffe0ff */
[----:B------:R-:W-:Y:S01]  /*0c30*/  IMAD R12, R12, 0xcd, RZ ;  /* 0x000000cd0c0c7824 */ /* 0x000fe200078e02ff */
[----:B------:R-:W-:Y:S01]  /*0c40*/  SHF.R.U32.HI R16, RZ, 0x11, R16 ;  /* 0x00000011ff107819 */ /* 0x000fe20000011610 */
[----:B------:R-:W-:Y:S01]  /*0c50*/  IMAD R22, R20, 0x667, RZ ;  /* 0x0000066714167824 */ /* 0x000fe200078e02ff */
[----:B------:R-:W-:Y:S02]  /*0c60*/  SHF.R.U32.HI R32, RZ, 0xd, R11 ;  /* 0x0000000dff207819 */ /* 0x000fe4000001160b */
[----:B------:R-:W-:-:S02]  /*0c70*/  SHF.R.U32.HI R11, RZ, 0x10, R19 ;  /* 0x00000010ff0b7819 */ /* 0x000fc40000011613 */
[----:B------:R-:W-:Y:S02]  /*0c80*/  PRMT R16, R16, 0x9910, RZ ;  /* 0x0000991010107816 */ /* 0x000fe400000000ff */
[----:B------:R-:W-:Y:S02]  /*0c90*/  PRMT R19, R32, 0x9910, RZ ;  /* 0x0000991020137816 */ /* 0x000fe400000000ff */
[----:B------:R-:W-:Y:S02]  /*0ca0*/  SHF.R.U32.HI R20, RZ, 0xd, R12 ;  /* 0x0000000dff147819 */ /* 0x000fe4000001160c */
[----:B------:R-:W-:Y:S02]  /*0cb0*/  SHF.R.U32.HI R12, RZ, 0x10, R22 ;  /* 0x00000010ff0c7819 */ /* 0x000fe40000011616 */
[----:B------:R-:W-:Y:S01]  /*0cc0*/  PRMT R28, R11, 0x9910, RZ ;  /* 0x000099100b1c7816 */ /* 0x000fe200000000ff */
[----:B------:R-:W-:Y:S01]  /*0cd0*/  IMAD R11, R16, 0x28, RZ ;  /* 0x00000028100b7824 */ /* 0x000fe200078e02ff */
[----:B------:R-:W-:Y:S01]  /*0ce0*/  PRMT R22, R20, 0x9910, RZ ;  /* 0x0000991014167816 */ /* 0x000fe200000000ff */
[----:B------:R-:W-:Y:S01]  /*0cf0*/  IMAD.MOV.U32 R16, RZ, RZ, R19 ;  /* 0x000000ffff107224 */ /* 0x000fe200078e0013 */
[----:B------:R-:W-:-:S02]  /*0d00*/  PRMT R29, R12, 0x9910, RZ ;  /* 0x000099100c1d7816 */ /* 0x000fc400000000ff */
[----:B------:R-:W-:Y:S01]  /*0d10*/  MOV R19, R28 ;  /* 0x0000001c00137202 */ /* 0x000fe20000000f00 */
[----:B------:R-:W-:Y:S01]  /*0d20*/  IMAD.MOV R28, RZ, RZ, -R11 ;  /* 0x000000ffff1c7224 */ /* 0x000fe200078e0a0b */
[C---:B------:R-:W-:Y:S01]  /*0d30*/  LOP3.LUT R37, R157.reuse, 0x1c0, RZ, 0xfc, !PT ;  /* 0x000001c09d257812 */ /* 0x040fe200078efcff */
[----:B------:R-:W-:Y:S01]  /*0d40*/  IMAD R11, R16, 0x28, RZ ;  /* 0x00000028100b7824 */ /* 0x000fe200078e02ff */
[----:B------:R-:W-:Y:S01]  /*0d50*/  LOP3.LUT R53, R157, 0x200, RZ, 0xfc, !PT ;  /* 0x000002009d357812 */ /* 0x000fe200078efcff */
[----:B------:R-:W-:Y:S01]  /*0d60*/  IMAD.MOV.U32 R12, RZ, RZ, R22 ;  /* 0x000000ffff0c7224 */ /* 0x000fe200078e0016 */
[----:B------:R-:W-:Y:S01]  /*0d70*/  PRMT R28, R28, 0x7710, RZ ;  /* 0x000077101c1c7816 */ /* 0x000fe200000000ff */
[----:B------:R-:W-:Y:S01]  /*0d80*/  IMAD.MOV.U32 R22, RZ, RZ, R29 ;  /* 0x000000ffff167224 */ /* 0x000fe200078e001d */
[----:B------:R-:W-:Y:S01]  /*0d90*/  IADD3 R29, PT, PT, RZ, -R11, RZ ;  /* 0x8000000bff1d7210 */ /* 0x000fe20007ffe0ff */
[----:B------:R-:W-:Y:S01]  /*0da0*/  IMAD R16, R19, 0x28, RZ ;  /* 0x0000002813107824 */ /* 0x000fe200078e02ff */
[C---:B------:R-:W-:Y:S01]  /*0db0*/  LOP3.LUT R47, R157.reuse, 0x240, RZ, 0xfc, !PT ;  /* 0x000002409d2f7812 */ /* 0x040fe200078efcff */
[----:B------:R-:W-:Y:S01]  /*0dc0*/  IMAD R11, R22, 0x28, RZ ;  /* 0x00000028160b7824 */ /* 0x000fe200078e02ff */
[C---:B------:R-:W-:Y:S01]  /*0dd0*/  LOP3.LUT R38, R157.reuse, 0x300, RZ, 0xfc, !PT ;  /* 0x000003009d267812 */ /* 0x040fe200078efcff */
[----:B------:R-:W-:Y:S01]  /*0de0*/  IMAD R12, R12, 0x28, RZ ;  /* 0x000000280c0c7824 */ /* 0x000fe200078e02ff */
[----:B------:R-:W-:Y:S01]  /*0df0*/  IADD3 R16, PT, PT, RZ, -R16, RZ ;  /* 0x80000010ff107210 */ /* 0x000fe20007ffe0ff */
[----:B------:R-:W-:Y:S01]  /*0e00*/  IMAD.MOV R22, RZ, RZ, -R11 ;  /* 0x000000ffff167224 */ /* 0x000fe200078e0a0b */
[----:B------:R-:W-:Y:S01]  /*0e10*/  LOP3.LUT R54, R157, 0x340, RZ, 0xfc, !PT ;  /* 0x000003409d367812 */ /* 0x000fe200078efcff */
[----:B------:R-:W-:Y:S01]  /*0e20*/  IMAD.MOV R12, RZ, RZ, -R12 ;  /* 0x000000ffff0c7224 */ /* 0x000fe200078e0a0c */
[----:B------:R-:W-:Y:S01]  /*0e30*/  PRMT R11, R16, 0x7710, RZ ;  /* 0x00007710100b7816 */ /* 0x000fe200000000ff */
[----:B------:R-:W-:Y:S01]  /*0e40*/  IMAD.IADD R45, R45, 0x1, R28 ;  /* 0x000000012d2d7824 */ /* 0x000fe200078e021c */
[----:B------:R-:W-:Y:S01]  /*0e50*/  PRMT R16, R22, 0x7710, RZ ;  /* 0x0000771016107816 */ /* 0x000fe200000000ff */
[----:B------:R-:W-:Y:S01]  /*0e60*/  IMAD R19, R19, 0xe00, RZ ;  /* 0x00000e0013137824 */ /* 0x000fe200078e02ff */
[----:B------:R-:W-:Y:S01]  /*0e70*/  PRMT R12, R12, 0x7710, RZ ;  /* 0x000077100c0c7816 */ /* 0x000fe200000000ff */
[----:B------:R-:W-:Y:S01]  /*0e80*/  IMAD.IADD R46, R46, 0x1, R11 ;  /* 0x000000012e2e7824 */ /* 0x000fe200078e020b */
[----:B------:R-:W-:Y:S01]  /*0e90*/  LOP3.LUT R11, R37, 0xffff, RZ, 0xc0, !PT ;  /* 0x0000ffff250b7812 */ /* 0x000fe200078ec0ff */
[----:B------:R-:W-:Y:S01]  /*0ea0*/  IMAD.IADD R51, R51, 0x1, R16 ;  /* 0x0000000133337824 */ /* 0x000fe200078e0210 */
[----:B------:R-:W-:-:S02]  /*0eb0*/  IADD3 R13, PT, PT, R13, R12, RZ ;  /* 0x0000000c0d0d7210 */ /* 0x000fc40007ffe0ff */
[----:B------:R-:W-:Y:S01]  /*0ec0*/  LOP3.LUT R12, R53, 0xffff, RZ, 0xc0, !PT ;  /* 0x0000ffff350c7812 */ /* 0x000fe200078ec0ff */
[----:B------:R-:W-:Y:S01]  /*0ed0*/  IMAD R11, R11, 0x667, RZ ;  /* 0x000006670b0b7824 */ /* 0x000fe200078e02ff */
[----:B------:R-:W-:Y:S02]  /*0ee0*/  LOP3.LUT R16, R47, 0xffff, RZ, 0xc0, !PT ;  /* 0x0000ffff2f107812 */ /* 0x000fe400078ec0ff */
[----:B------:R-:W-:Y:S01]  /*0ef0*/  PRMT R29, R29, 0x7710, RZ ;  /* 0x000077101d1d7816 */ /* 0x000fe200000000ff */
[----:B------:R-:W-:Y:S01]  /*0f00*/  IMAD R12, R12, 0x667, RZ ;  /* 0x000006670c0c7824 */ /* 0x000fe200078e02ff */
[----:B------:R-:W-:Y:S01]  /*0f10*/  LOP3.LUT R22, R38, 0xffff, RZ, 0xc0, !PT ;  /* 0x0000ffff26167812 */ /* 0x000fe200078ec0ff */
[----:B------:R-:W-:Y:S01]  /*0f20*/  IMAD R16, R16, 0x667, RZ ;  /* 0x0000066710107824 */ /* 0x000fe200078e02ff */
[----:B------:R-:W-:Y:S01]  /*0f30*/  LOP3.LUT R28, R54, 0xffff, RZ, 0xc0, !PT ;  /* 0x0000ffff361c7812 */ /* 0x000fe200078ec0ff */
[----:B------:R-:W-:Y:S01]  /*0f40*/  IMAD.IADD R36, R36, 0x1, R29 ;  /* 0x0000000124247824 */ /* 0x000fe200078e021d */
[----:B------:R-:W-:Y:S01]  /*0f50*/  SHF.R.U32.HI R11, RZ, 0x10, R11 ;  /* 0x00000010ff0b7819 */ /* 0x000fe2000001160b */
[----:B------:R-:W-:Y:S01]  /*0f60*/  IMAD R22, R22, 0x667, RZ ;  /* 0x0000066716167824 */ /* 0x000fe200078e02ff */
[----:B------:R-:W-:Y:S01]  /*0f70*/  LOP3.LUT R48, R157, 0x380, RZ, 0xfc, !PT ;  /* 0x000003809d307812 */ /* 0x000fe200078efcff */
[----:B------:R-:W-:Y:S01]  /*0f80*/  IMAD R29, R28, 0x667, RZ ;  /* 0x000006671c1d7824 */ /* 0x000fe200078e02ff */
[----:B------:R-:W-:-:S02]  /*0f90*/  PRMT R28, R11, 0x9910, RZ ;  /* 0x000099100b1c7816 */ /* 0x000fc400000000ff */
[----:B------:R-:W-:Y:S02]  /*0fa0*/  SHF.R.U32.HI R11, RZ, 0x10, R12 ;  /* 0x00000010ff0b7819 */ /* 0x000fe4000001160c */
[----:B------:R-:W-:Y:S02]  /*0fb0*/  SHF.R.U32.HI R12, RZ, 0x10, R16 ;  /* 0x00000010ff0c7819 */ /* 0x000fe40000011610 */
[----:B------:R-:W-:Y:S02]  /*0fc0*/  SHF.R.U32.HI R16, RZ, 0x10, R22 ;  /* 0x00000010ff107819 */ /* 0x000fe40000011616 */
[----:B------:R-:W-:Y:S02]  /*0fd0*/  SHF.R.U32.HI R22, RZ, 0x10, R29 ;  /* 0x00000010ff167819 */ /* 0x000fe4000001161d */
[----:B------:R-:W-:Y:S01]  /*0fe0*/  PRMT R29, R11, 0x9910, RZ ;  /* 0x000099100b1d7816 */ /* 0x000fe200000000ff */
[----:B------:R-:W-:Y:S01]  /*0ff0*/  IMAD R11, R28, 0x28, RZ ;  /* 0x000000281c0b7824 */ /* 0x000fe200078e02ff */
[----:B------:R-:W-:-:S02]  /*1000*/  PRMT R31, R12, 0x9910, RZ ;  /* 0x000099100c1f7816 */ /* 0x000fc400000000ff */
[----:B------:R-:W-:Y:S02]  /*1010*/  PRMT R33, R16, 0x9910, RZ ;  /* 0x0000991010217816 */ /* 0x000fe400000000ff */
[----:B------:R-:W-:Y:S01]  /*1020*/  MOV R12, R29 ;  /* 0x0000001d000c7202 */ /* 0x000fe20000000f00 */
[----:B------:R-:W-:Y:S01]  /*1030*/  IMAD.MOV.U32 R16, RZ, RZ, R31 ;  /* 0x000000ffff107224 */ /* 0x000fe200078e001f */
[----:B------:R-:W-:Y:S01]  /*1040*/  PRMT R29, R22, 0x9910, RZ ;  /* 0x00009910161d7816 */ /* 0x000fe200000000ff */
[----:B------:R-:W-:Y:S01]  /*1050*/  IMAD.MOV.U32 R28, RZ, RZ, R33 ;  /* 0x000000ffff1c7224 */ /* 0x000fe200078e0021 */
[----:B------:R-:W-:Y:S01]  /*1060*/  IADD3 R22, PT, PT, RZ, -R11, RZ ;  /* 0x8000000bff167210 */ /* 0x000fe20007ffe0ff */
[----:B------:R-:W-:Y:S01]  /*1070*/  IMAD R11, R12, 0x28, RZ ;  /* 0x000000280c0b7824 */ /* 0x000fe200078e02ff */
[C---:B------:R-:W-:Y:S01]  /*1080*/  LOP3.LUT R39, R157.reuse, 0x440, RZ, 0xfc, !PT ;  /* 0x000004409d277812 */ /* 0x040fe200078efcff */
[----:B------:R-:W-:Y:S01]  /*1090*/  IMAD R12, R16, 0x28, RZ ;  /* 0x00000028100c7824 */ /* 0x000fe200078e02ff */
[----:B------:R-:W-:Y:S01]  /*10a0*/  PRMT R22, R22, 0x7710, RZ ;  /* 0x0000771016167816 */ /* 0x000fe200000000ff */
[----:B------:R-:W-:Y:S01]  /*10b0*/  IMAD R16, R28, 0x28, RZ ;  /* 0x000000281c107824 */ /* 0x000fe200078e02ff */
[C---:B------:R-:W-:Y:S01]  /*10c0*/  LOP3.LUT R55, R157.reuse, 0x480, RZ, 0xfc, !PT ;  /* 0x000004809d377812 */ /* 0x040fe200078efcff */
[----:B------:R-:W-:Y:S01]  /*10d0*/  IMAD.MOV R28, RZ, RZ, -R11 ;  /* 0x000000ffff1c7224 */ /* 0x000fe200078e0a0b */
[----:B------:R-:W-:Y:S01]  /*10e0*/  LOP3.LUT R49, R157, 0x4c0, RZ, 0xfc, !PT ;  /* 0x000004c09d317812 */ /* 0x000fe200078efcff */
[----:B------:R-:W-:Y:S01]  /*10f0*/  IMAD.IADD R37, R37, 0x1, R22 ;  /* 0x0000000125257824 */ /* 0x000fe200078e0216 */
[----:B------:R-:W-:Y:S01]  /*1100*/  IADD3 R22, PT, PT, RZ, -R12, RZ ;  /* 0x8000000cff167210 */ /* 0x000fe20007ffe0ff */
[----:B------:R-:W-:Y:S01]  /*1110*/  IMAD R11, R29, 0x28, RZ ;  /* 0x000000281d0b7824 */ /* 0x000fe200078e02ff */
[----:B------:R-:W-:Y:S01]  /*1120*/  PRMT R12, R28, 0x7710, RZ ;  /* 0x000077101c0c7816 */ /* 0x000fe200000000ff */
[----:B------:R-:W-:Y:S01]  /*1130*/  IMAD.MOV R28, RZ, RZ, -R16 ;  /* 0x000000ffff1c7224 */ /* 0x000fe200078e0a10 */
[----:B------:R-:W-:Y:S01]  /*1140*/  PRMT R16, R22, 0x7710, RZ ;  /* 0x0000771016107816 */ /* 0x000fe200000000ff */
[----:B------:R-:W-:Y:S01]  /*1150*/  IMAD.MOV R29, RZ, RZ, -R11 ;  /* 0x000000ffff1d7224 */ /* 0x000fe200078e0a0b */
[----:B------:R-:W-:-:S02]  /*1160*/  IADD3 R53, PT, PT, R53, R12, RZ ;  /* 0x0000000c35357210 */ /* 0x000fc40007ffe0ff */
[----:B------:R-:W-:Y:S01]  /*1170*/  PRMT R11, R28, 0x7710, RZ ;  /* 0x000077101c0b7816 */ /* 0x000fe200000000ff */
[----:B------:R-:W-:Y:S01]  /*1180*/  IMAD.IADD R47, R47, 0x1, R16 ;  /* 0x000000012f2f7824 */ /* 0x000fe200078e0210 */
[----:B------:R-:W-:Y:S02]  /*1190*/  LOP3.LUT R56, R157, 0x540, RZ, 0xfc, !PT ;  /* 0x000005409d387812 */ /* 0x000fe400078efcff */
[----:B------:R-:W-:Y:S01]  /*11a0*/  LOP3.LUT R12, R39, 0xffff, RZ, 0xc0, !PT ;  /* 0x0000ffff270c7812 */ /* 0x000fe200078ec0ff */
[----:B------:R-:W-:Y:S01]  /*11b0*/  IMAD.IADD R38, R38, 0x1, R11 ;  /* 0x0000000126267824 */ /* 0x000fe200078e020b */
[----:B------:R-:W-:Y:S02]  /*11c0*/  LOP3.LUT R11, R48, 0xffff, RZ, 0xc0, !PT ;  /* 0x0000ffff300b7812 */ /* 0x000fe400078ec0ff */
[----:B------:R-:W-:Y:S01]  /*11d0*/  LOP3.LUT R16, R55, 0xffff, RZ, 0xc0, !PT ;  /* 0x0000ffff37107812 */ /* 0x000fe200078ec0ff */
[----:B------:R-:W-:Y:S01]  /*11e0*/  IMAD R12, R12, 0x667, RZ ;  /* 0x000006670c0c7824 */ /* 0x000fe200078e02ff */
[----:B------:R-:W-:Y:S01]  /*11f0*/  LOP3.LUT R22, R49, 0xffff, RZ, 0xc0, !PT ;  /* 0x0000ffff31167812 */ /* 0x000fe200078ec0ff */
[----:B------:R-:W-:Y:S01]  /*1200*/  IMAD R11, R11, 0x667, RZ ;  /* 0x000006670b0b7824 */ /* 0x000fe200078e02ff */
[----:B------:R-:W-:Y:S01]  /*1210*/  PRMT R29, R29, 0x7710, RZ ;  /* 0x000077101d1d7816 */ /* 0x000fe200000000ff */
[----:B------:R-:W-:Y:S01]  /*1220*/  IMAD R16, R16, 0x667, RZ ;  /* 0x0000066710107824 */ /* 0x000fe200078e02ff */
[----:B------:R-:W-:Y:S01]  /*1230*/  LOP3.LUT R28, R56, 0xffff, RZ, 0xc0, !PT ;  /* 0x0000ffff381c7812 */ /* 0x000fe200078ec0ff */
[----:B------:R-:W-:Y:S01]  /*1240*/  IMAD R22, R22, 0x667, RZ ;  /* 0x0000066716167824 */ /* 0x000fe200078e02ff */
[----:B------:R-:W-:-:S02]  /*1250*/  SHF.R.U32.HI R11, RZ, 0x10, R11 ;  /* 0x00000010ff0b7819 */ /* 0x000fc4000001160b */
[----:B------:R-:W-:Y:S01]  /*1260*/  IADD3 R54, PT, PT, R54, R29, RZ ;  /* 0x0000001d36367210 */ /* 0x000fe20007ffe0ff */
[----:B------:R-:W-:Y:S01]  /*1270*/  IMAD R29, R28, 0x667, RZ ;  /* 0x000006671c1d7824 */ /* 0x000fe200078e02ff */
[----:B------:R-:W-:Y:S02]  /*1280*/  PRMT R28, R11, 0x9910, RZ ;  /* 0x000099100b1c7816 */ /* 0x000fe400000000ff */
[----:B------:R-:W-:Y:S02]  /*1290*/  SHF.R.U32.HI R11, RZ, 0x10, R12 ;  /* 0x00000010ff0b7819 */ /* 0x000fe4000001160c */
[----:B------:R-:W-:Y:S02]  /*12a0*/  SHF.R.U32.HI R12, RZ, 0x10, R16 ;  /* 0x00000010ff0c7819 */ /* 0x000fe40000011610 */
[----:B------:R-:W-:Y:S02]  /*12b0*/  SHF.R.U32.HI R16, RZ, 0x10, R22 ;  /* 0x00000010ff107819 */ /* 0x000fe40000011616 */
[----:B------:R-:W-:-:S02]  /*12c0*/  SHF.R.U32.HI R22, RZ, 0x10, R29 ;  /* 0x00000010ff167819 */ /* 0x000fc4000001161d */
[----:B------:R-:W-:Y:S01]  /*12d0*/  PRMT R29, R11, 0x9910, RZ ;  /* 0x000099100b1d7816 */ /* 0x000fe200000000ff */
[----:B------:R-:W-:Y:S01]  /*12e0*/  IMAD R11, R28, 0x28, RZ ;  /* 0x000000281c0b7824 */ /* 0x000fe200078e02ff */
[----:B------:R-:W-:Y:S02]  /*12f0*/  PRMT R31, R12, 0x9910, RZ ;  /* 0x000099100c1f7816 */ /* 0x000fe400000000ff */
[----:B------:R-:W-:Y:S01]  /*1300*/  PRMT R33, R16, 0x9910, RZ ;  /* 0x0000991010217816 */ /* 0x000fe200000000ff */
[----:B------:R-:W-:Y:S01]  /*1310*/  IMAD.MOV.U32 R12, RZ, RZ, R29 ;  /* 0x000000ffff0c7224 */ /* 0x000fe200078e001d */
[----:B------:R-:W-:Y:S01]  /*1320*/  PRMT R28, R22, 0x9910, RZ ;  /* 0x00009910161c7816 */ /* 0x000fe200000000ff */
[----:B------:R-:W-:Y:S01]  /*1330*/  IMAD.MOV.U32 R16, RZ, RZ, R31 ;  /* 0x000000ffff107224 */ /* 0x000fe200078e001f */
[----:B------:R-:W-:Y:S01]  /*1340*/  MOV R22, R33 ;  /* 0x0000002100167202 */ /* 0x000fe20000000f00 */
[----:B------:R-:W-:Y:S01]  /*1350*/  IMAD.MOV R29, RZ, RZ, -R11 ;  /* 0x000000ffff1d7224 */ /* 0x000fe200078e0a0b */
[C---:B------:R-:W-:Y:S01]  /*1360*/  LOP3.LUT R57, R157.reuse, 0x5c0, RZ, 0xfc, !PT ;  /* 0x000005c09d397812 */ /* 0x040fe200078efcff */
[----:B------:R-:W-:Y:S01]  /*1370*/  IMAD R11, R12, 0x28, RZ ;  /* 0x000000280c0b7824 */ /* 0x000fe200078e02ff */
[C---:B------:R-:W-:Y:S01]  /*1380*/  LOP3.LUT R50, R157.reuse, 0x600, RZ, 0xfc, !PT ;  /* 0x000006009d327812 */ /* 0x040fe200078efcff */
[----:B------:R-:W-:Y:S01]  /*1390*/  IMAD R12, R16, 0x28, RZ ;  /* 0x00000028100c7824 */ /* 0x000fe200078e02ff */
[C---:B------:R-:W-:Y:S01]  /*13a0*/  LOP3.LUT R58, R157.reuse, 0x680, RZ, 0xfc, !PT ;  /* 0x000006809d3a7812 */ /* 0x040fe200078efcff */
[----:B------:R-:W-:Y:S01]  /*13b0*/  IMAD R16, R22, 0x28, RZ ;  /* 0x0000002816107824 */ /* 0x000fe200078e02ff */
[C---:B------:R-:W-:Y:S01]  /*13c0*/  LOP3.LUT R41, R157.reuse, 0x6c0, RZ, 0xfc, !PT ;  /* 0x000006c09d297812 */ /* 0x040fe200078efcff */
[----:B------:R-:W-:Y:S01]  /*13d0*/  IMAD.MOV R22, RZ, RZ, -R11 ;  /* 0x000000ffff167224 */ /* 0x000fe200078e0a0b */
[----:B------:R-:W-:Y:S01]  /*13e0*/  LOP3.LUT R61, R157, 0x740, RZ, 0xfc, !PT ;  /* 0x000007409d3d7812 */ /* 0x000fe200078efcff */
[----:B------:R-:W-:Y:S01]  /*13f0*/  IMAD R11, R28, 0x28, RZ ;  /* 0x000000281c0b7824 */ /* 0x000fe200078e02ff */
[----:B------:R-:W-:Y:S01]  /*1400*/  PRMT R29, R29, 0x7710, RZ ;  /* 0x000077101d1d7816 */ /* 0x000fe200000000ff */
[----:B------:R-:W-:Y:S01]  /*1410*/  IMAD.MOV R28, RZ, RZ, -R12 ;  /* 0x000000ffff1c7224 */ /* 0x000fe200078e0a0c */
[----:B------:R-:W-:Y:S01]  /*1420*/  PRMT R12, R22, 0x7710, RZ ;  /* 0x00007710160c7816 */ /* 0x000fe200000000ff */
[----:B------:R-:W-:Y:S01]  /*1430*/  IMAD.MOV R22, RZ, RZ, -R16 ;  /* 0x000000ffff167224 */ /* 0x000fe200078e0a10 */
[----:B------:R-:W-:-:S02]  /*1440*/  IADD3 R11, PT, PT, RZ, -R11, RZ ;  /* 0x8000000bff0b7210 */ /* 0x000fc40007ffe0ff */
[----:B------:R-:W-:Y:S01]  /*1450*/  PRMT R16, R28, 0x7710, RZ ;  /* 0x000077101c107816 */ /* 0x000fe200000000ff */
[----:B------:R-:W-:Y:S01]  /*1460*/  IMAD.IADD R39, R39, 0x1, R12 ;  /* 0x0000000127277824 */ /* 0x000fe200078e020c */
[----:B------:R-:W-:Y:S02]  /*1470*/  PRMT R11, R11, 0x7710, RZ ;  /* 0x000077100b0b7816 */ /* 0x000fe400000000ff */
[----:B------:R-:W-:Y:S01]  /*1480*/  PRMT R12, R22, 0x7710, RZ ;  /* 0x00007710160c7816 */ /* 0x000fe200000000ff */
[----:B------:R-:W-:Y:S01]  /*1490*/  IMAD.IADD R55, R55, 0x1, R16 ;  /* 0x0000000137377824 */ /* 0x000fe200078e0210 */
[----:B------:R-:W-:Y:S01]  /*14a0*/  LOP3.LUT R16, R58, 0xffff, RZ, 0xc0, !PT ;  /* 0x0000ffff3a107812 */ /* 0x000fe200078ec0ff */
[----:B------:R-:W-:Y:S01]  /*14b0*/  IMAD.IADD R56, R56, 0x1, R11 ;  /* 0x0000000138387824 */ /* 0x000fe200078e020b */
[----:B------:R-:W-:Y:S02]  /*14c0*/  LOP3.LUT R11, R57, 0xffff, RZ, 0xc0, !PT ;  /* 0x0000ffff390b7812 */ /* 0x000fe400078ec0ff */
[----:B------:R-:W-:Y:S01]  /*14d0*/  IADD3 R49, PT, PT, R49, R12, RZ ;  /* 0x0000000c31317210 */ /* 0x000fe20007ffe0ff */
[----:B------:R-:W-:Y:S01]  /*14e0*/  IMAD R16, R16, 0x667, RZ ;  /* 0x0000066710107824 */ /* 0x000fe200078e02ff */
[----:B------:R-:W-:Y:S01]  /*14f0*/  LOP3.LUT R12, R50, 0xffff, RZ, 0xc0, !PT ;  /* 0x0000ffff320c7812 */ /* 0x000fe200078ec0ff */
[----:B------:R-:W-:Y:S01]  /*1500*/  IMAD R11, R11, 0x667, RZ ;  /* 0x000006670b0b7824 */ /* 0x000fe200078e02ff */
[----:B------:R-:W-:-:S02]  /*1510*/  LOP3.LUT R22, R41, 0xffff, RZ, 0xc0, !PT ;  /* 0x0000ffff29167812 */ /* 0x000fc400078ec0ff */
[----:B------:R-:W-:Y:S01]  /*1520*/  LOP3.LUT R28, R61, 0xffff, RZ, 0xc0, !PT ;  /* 0x0000ffff3d1c7812 */ /* 0x000fe200078ec0ff */
[----:B------:R-:W-:Y:S01]  /*1530*/  IMAD R12, R12, 0x667, RZ ;  /* 0x000006670c0c7824 */ /* 0x000fe200078e02ff */
[----:B------:R-:W-:Y:S01]  /*1540*/  SHF.R.U32.HI R11, RZ, 0x10, R11 ;  /* 0x00000010ff0b7819 */ /* 0x000fe2000001160b */
[----:B------:R-:W-:Y:S01]  /*1550*/  IMAD R22, R22, 0x667, RZ ;  /* 0x0000066716167824 */ /* 0x000fe200078e02ff */
[----:B------:R-:W-:Y:S01]  /*1560*/  IADD3 R48, PT, PT, R48, R29, RZ ;  /* 0x0000001d30307210 */ /* 0x000fe20007ffe0ff */
[----:B------:R-:W-:Y:S01]  /*1570*/  IMAD R29, R28, 0x667, RZ ;  /* 0x000006671c1d7824 */ /* 0x000fe200078e02ff */
[----:B------:R-:W-:Y:S02]  /*1580*/  PRMT R28, R11, 0x9910, RZ ;  /* 0x000099100b1c7816 */ /* 0x000fe400000000ff */
[----:B------:R-:W-:Y:S02]  /*1590*/  SHF.R.U32.HI R11, RZ, 0x10, R12 ;  /* 0x00000010ff0b7819 */ /* 0x000fe4000001160c */
[----:B------:R-:W-:-:S02]  /*15a0*/  SHF.R.U32.HI R12, RZ, 0x10, R16 ;  /* 0x00000010ff0c7819 */ /* 0x000fc40000011610 */
[----:B------:R-:W-:Y:S02]  /*15b0*/  SHF.R.U32.HI R16, RZ, 0x10, R22 ;  /* 0x00000010ff107819 */ /* 0x000fe40000011616 */
[----:B------:R-:W-:Y:S02]  /*15c0*/  SHF.R.U32.HI R22, RZ, 0x10, R29 ;  /* 0x00000010ff167819 */ /* 0x000fe4000001161d */
[----:B------:R-:W-:Y:S01]  /*15d0*/  PRMT R29, R11, 0x9910, RZ ;  /* 0x000099100b1d7816 */ /* 0x000fe200000000ff */
[----:B------:R-:W-:Y:S01]  /*15e0*/  IMAD R11, R28, 0x28, RZ ;  /* 0x000000281c0b7824 */ /* 0x000fe200078e02ff */
[----:B------:R-:W-:Y:S02]  /*15f0*/  PRMT R31, R12, 0x9910, RZ ;  /* 0x000099100c1f7816 */ /* 0x000fe400000000ff */
[----:B------:R-:W-:Y:S01]  /*1600*/  PRMT R33, R16, 0x9910, RZ ;  /* 0x0000991010217816 */ /* 0x000fe200000000ff */
[----:B------:R-:W-:Y:S01]  /*1610*/  IMAD.MOV.U32 R12, RZ, RZ, R29 ;  /* 0x000000ffff0c7224 */ /* 0x000fe200078e001d */
[----:B------:R-:W-:-:S02]  /*1620*/  MOV R16, R31 ;  /* 0x0000001f00107202 */ /* 0x000fc40000000f00 */
[----:B------:R-:W-:Y:S01]  /*1630*/  PRMT R29, R22, 0x9910, RZ ;  /* 0x00009910161d7816 */ /* 0x000fe200000000ff */
[----:B------:R-:W-:Y:S01]  /*1640*/  IMAD.MOV.U32 R28, RZ, RZ, R33 ;  /* 0x000000ffff1c7224 */ /* 0x000fe200078e0021 */
[C---:B------:R-:W-:Y:S01]  /*1650*/  LOP3.LUT R59, R157.reuse, 0x7c0, RZ, 0xfc, !PT ;  /* 0x000007c09d3b7812 */ /* 0x040fe200078efcff */
[----:B------:R-:W-:Y:S01]  /*1660*/  IMAD.MOV R22, RZ, RZ, -R11 ;  /* 0x000000ffff167224 */ /* 0x000fe200078e0a0b */
[C---:B------:R-:W-:Y:S01]  /*1670*/  LOP3.LUT R63, R157.reuse, 0x880, RZ, 0xfc, !PT ;  /* 0x000008809d3f7812 */ /* 0x040fe200078efcff */
[----:B------:R-:W-:Y:S01]  /*1680*/  IMAD R11, R12, 0x28, RZ ;  /* 0x000000280c0b7824 */ /* 0x000fe200078e02ff */
[----:B------:R-:W-:Y:S01]  /*1690*/  LOP3.LUT R60, R157, 0x900, RZ, 0xfc, !PT ;  /* 0x000009009d3c7812 */ /* 0x000fe200078efcff */
[----:B------:R-:W-:Y:S01]  /*16a0*/  IMAD R12, R16, 0x28, RZ ;  /* 0x00000028100c7824 */ /* 0x000fe200078e02ff */
[----:B------:R-:W-:Y:S01]  /*16b0*/  PRMT R22, R22, 0x7710, RZ ;  /* 0x0000771016167816 */ /* 0x000fe200000000ff */
[----:B------:R-:W-:Y:S01]  /*16c0*/  IMAD R16, R28, 0x28, RZ ;  /* 0x000000281c107824 */ /* 0x000fe200078e02ff */
[----:B------:R-:W-:Y:S01]  /*16d0*/  IADD3 R28, PT, PT, RZ, -R11, RZ ;  /* 0x8000000bff1c7210 */ /* 0x000fe20007ffe0ff */
[----:B------:R-:W-:Y:S01]  /*16e0*/  IMAD R11, R29, 0x28, RZ ;  /* 0x000000281d0b7824 */ /* 0x000fe200078e02ff */
[----:B------:R-:W-:Y:S01]  /*16f0*/  LOP3.LUT R62, R157, 0x980, RZ, 0xfc, !PT ;  /* 0x000009809d3e7812 */ /* 0x000fe200078efcff */
[----:B------:R-:W-:Y:S01]  /*1700*/  IMAD.MOV R12, RZ, RZ, -R12 ;  /* 0x000000ffff0c7224 */ /* 0x000fe200078e0a0c */
[----:B------:R-:W-:Y:S01]  /*1710*/  IADD3 R16, PT, PT, RZ, -R16, RZ ;  /* 0x80000010ff107210 */ /* 0x000fe20007ffe0ff */
[----:B------:R-:W-:Y:S01]  /*1720*/  IMAD.IADD R57, R57, 0x1, R22 ;  /* 0x0000000139397824 */ /* 0x000fe200078e0216 */
[----:B------:R-:W-:Y:S01]  /*1730*/  PRMT R29, R28, 0x7710, RZ ;  /* 0x000077101c1d7816 */ /* 0x000fe200000000ff */
[----:B------:R-:W-:Y:S01]  /*1740*/  IMAD.MOV R22, RZ, RZ, -R11 ;  /* 0x000000ffff167224 */ /* 0x000fe200078e0a0b */
[----:B------:R-:W-:-:S02]  /*1750*/  PRMT R11, R12, 0x7710, RZ ;  /* 0x000077100c0b7816 */ /* 0x000fc400000000ff */
[----:B------:R-:W-:Y:S01]  /*1760*/  PRMT R12, R16, 0x7710, RZ ;  /* 0x00007710100c7816 */ /* 0x000fe200000000ff */
[----:B------:R-:W-:Y:S01]  /*1770*/  IMAD.IADD R50, R50, 0x1, R29 ;  /* 0x0000000132327824 */ /* 0x000fe200078e021d */
[----:B------:R-:W-:Y:S02]  /*1780*/  PRMT R16, R22, 0x7710, RZ ;  /* 0x0000771016107816 */ /* 0x000fe400000000ff */
[----:B------:R-:W-:Y:S01]  /*1790*/  IADD3 R58, PT, PT, R58, R11, RZ ;  /* 0x0000000b3a3a7210 */ /* 0x000fe20007ffe0ff */
[----:B------:R-:W-:Y:S01]  /*17a0*/  IMAD.IADD R41, R41, 0x1, R12 ;  /* 0x0000000129297824 */ /* 0x000fe200078e020c */
[----:B------:R-:W-:Y:S01]  /*17b0*/  LOP3.LUT R12, R157, 0x800, RZ, 0xfc, !PT ;  /* 0x000008009d0c7812 */ /* 0x000fe200078efcff */
[----:B------:R-:W-:Y:S01]  /*17c0*/  IMAD.IADD R61, R61, 0x1, R16 ;  /* 0x000000013d3d7824 */ /* 0x000fe200078e0210 */
[----:B------:R-:W-:Y:S02]  /*17d0*/  LOP3.LUT R11, R59, 0xffff, RZ, 0xc0, !PT ;  /* 0x0000ffff3b0b7812 */ /* 0x000fe400078ec0ff */
[----:B------:R-:W-:-:S02]  /*17e0*/  LOP3.LUT R16, R12, 0xffff, RZ, 0xc0, !PT ;  /* 0x0000ffff0c107812 */ /* 0x000fc400078ec0ff */
[----:B------:R-:W-:Y:S01]  /*17f0*/  LOP3.LUT R22, R157, 0x940, RZ, 0xfc, !PT ;  /* 0x000009409d167812 */ /* 0x000fe200078efcff */
[----:B------:R-:W-:Y:S01]  /*1800*/  IMAD R11, R11, 0x667, RZ ;  /* 0x000006670b0b7824 */ /* 0x000fe200078e02ff */
[----:B------:R-:W-:Y:S01]  /*1810*/  LOP3.LUT R28, R63, 0xffff, RZ, 0xc0, !PT ;  /* 0x0000ffff3f1c7812 */ /* 0x000fe200078ec0ff */
[----:B------:R-:W-:Y:S01]  /*1820*/  IMAD R16, R16, 0xccd, RZ ;  /* 0x00000ccd10107824 */ /* 0x000fe200078e02ff */
[----:B------:R-:W-:Y:S02]  /*1830*/  LOP3.LUT R29, R60, 0xffff, RZ, 0xc0, !PT ;  /* 0x0000ffff3c1d7812 */ /* 0x000fe400078ec0ff */
[----:B------:R-:W-:Y:S01]  /*1840*/  LOP3.LUT R33, R22, 0xffff, RZ, 0xc0, !PT ;  /* 0x0000ffff16217812 */ /* 0x000fe200078ec0ff */
[----:B------:R-:W-:Y:S01]  /*1850*/  IMAD R28, R28, 0xccd, RZ ;  /* 0x00000ccd1c1c7824 */ /* 0x000fe200078e02ff */
[----:B------:R-:W-:Y:S01]  /*1860*/  SHF.R.U32.HI R11, RZ, 0x10, R11 ;  /* 0x00000010ff0b7819 */ /* 0x000fe2000001160b */
[----:B------:R-:W-:Y:S01]  /*1870*/  IMAD R31, R29, 0xccd, RZ ;  /* 0x00000ccd1d1f7824 */ /* 0x000fe200078e02ff */
[----:B------:R-:W-:Y:S01]  /*1880*/  SHF.R.U32.HI R16, RZ, 0x11, R16 ;  /* 0x00000011ff107819 */ /* 0x000fe20000011610 */
[----:B------:R-:W-:Y:S01]  /*1890*/  IMAD R33, R33, 0xccd, RZ ;  /* 0x00000ccd21217824 */ /* 0x000fe200078e02ff */
[----:B------:R-:W-:-:S02]  /*18a0*/  PRMT R29, R11, 0x9910, RZ ;  /* 0x000099100b1d7816 */ /* 0x000fc400000000ff */
[----:B------:R-:W-:Y:S02]  /*18b0*/  PRMT R34, R16, 0x9910, RZ ;  /* 0x0000991010227816 */ /* 0x000fe400000000ff */
[----:B------:R-:W-:Y:S02]  /*18c0*/  SHF.R.U32.HI R11, RZ, 0x11, R28 ;  /* 0x00000011ff0b7819 */ /* 0x000fe4000001161c */
[----:B------:R-:W-:Y:S02]  /*18d0*/  SHF.R.U32.HI R16, RZ, 0x11, R31 ;  /* 0x00000011ff107819 */ /* 0x000fe4000001161f */
[----:B------:R-:W-:Y:S02]  /*18e0*/  SHF.R.U32.HI R28, RZ, 0x11, R33 ;  /* 0x00000011ff1c7819 */ /* 0x000fe40000011621 */
[----:B------:R-:W-:Y:S02]  /*18f0*/  MOV R31, R34 ;  /* 0x00000022001f7202 */ /* 0x000fe40000000f00 */
[----:B------:R-:W-:Y:S01]  /*1900*/  PRMT R33, R11, 0x9910, RZ ;  /* 0x000099100b217816 */ /* 0x000fe200000000ff */
[----:B------:R-:W-:Y:S01]  /*1910*/  IMAD R11, R29, 0x28, RZ ;  /* 0x000000281d0b7824 */ /* 0x000fe200078e02ff */
[----:B------:R-:W-:Y:S01]  /*1920*/  PRMT R29, R16, 0x9910, RZ ;  /* 0x00009910101d7816 */ /* 0x000fe200000000ff */
[----:B------:R-:W-:Y:S01]  /*1930*/  IMAD R16, R31, 0x28, RZ ;  /* 0x000000281f107824 */ /* 0x000fe200078e02ff */
[----:B------:R-:W-:Y:S01]  /*1940*/  PRMT R40, R28, 0x9910, RZ ;  /* 0x000099101c287816 */ /* 0x000fe200000000ff */
[----:B------:R-:W-:Y:S01]  /*1950*/  IMAD.MOV.U32 R28, RZ, RZ, R33 ;  /* 0x000000ffff1c7224 */ /* 0x000fe200078e0021 */
[C---:B------:R-:W-:Y:S01]  /*1960*/  @P5 IADD3 R136, PT, PT, R189.reuse, -0x3, RZ ;  /* 0xfffffffdbd885810 */ /* 0x040fe20007ffe0ff */
[----:B------:R-:W-:Y:S01]  /*1970*/  IMAD.MOV R34, RZ, RZ, -R11 ;  /* 0x000000ffff227224 */ /* 0x000fe200078e0a0b */
[----:B------:R-:W-:Y:S01]  /*1980*/  MOV R31, R40 ;  /* 0x00000028001f7202 */ /* 0x000fe20000000f00 */
[----:B------:R-:W-:Y:S01]  /*1990*/  IMAD.MOV R33, RZ, RZ, -R16 ;  /* 0x000000ffff217224 */ /* 0x000fe200078e0a10 */
[----:B------:R-:W-:Y:S01]  /*19a0*/  @P4 IADD3 R135, PT, PT, R189, -0x4, RZ ;  /* 0xfffffffcbd874810 */ /* 0x000fe20007ffe0ff */
[----:B------:R-:W-:Y:S01]  /*19b0*/  IMAD R11, R28, 0x28, RZ ;  /* 0x000000281c0b7824 */ /* 0x000fe200078e02ff */
[----:B------:R-:W-:Y:S01]  /*19c0*/  PRMT R34, R34, 0x7710, RZ ;  /* 0x0000771022227816 */ /* 0x000fe200000000ff */
[----:B------:R-:W-:Y:S01]  /*19d0*/  IMAD R16, R29, 0x28, RZ ;  /* 0x000000281d107824 */ /* 0x000fe200078e02ff */
[----:B------:R-:W-:Y:S01]  /*19e0*/  PRMT R29, R33, 0x7710, RZ ;  /* 0x00007710211d7816 */ /* 0x000fe200000000ff */
[----:B------:R-:W-:Y:S01]  /*19f0*/  IMAD R28, R31, 0x28, RZ ;  /* 0x000000281f1c7824 */ /* 0x000fe200078e02ff */
[----:B------:R-:W-:Y:S01]  /*1a00*/  IADD3 R11, PT, PT, RZ, -R11, RZ ;  /* 0x8000000bff0b7210 */ /* 0x000fe20007ffe0ff */
[----:B------:R-:W-:Y:S01]  /*1a10*/  IMAD.MOV R16, RZ, RZ, -R16 ;  /* 0x000000ffff107224 */ /* 0x000fe200078e0a10 */
[----:B------:R-:W-:Y:S01]  /*1a20*/  IADD3 R68, PT, PT, R12, R29, RZ ;  /* 0x0000001d0c447210 */ /* 0x000fe20007ffe0ff */
[----:B------:R-:W-:Y:S01]  /*1a30*/  IMAD.MOV R28, RZ, RZ, -R28 ;  /* 0x000000ffff1c7224 */ /* 0x000fe200078e0a1c */
[----:B------:R-:W-:Y:S01]  /*1a40*/  PRMT R12, R11, 0x7710, RZ ;  /* 0x000077100b0c7816 */ /* 0x000fe200000000ff */
[----:B------:R-:W-:Y:S01]  /*1a50*/  IMAD.IADD R59, R59, 0x1, R34 ;  /* 0x000000013b3b7824 */ /* 0x000fe200078e0222 */
[----:B------:R-:W-:Y:S01]  /*1a60*/  PRMT R11, R16, 0x7710, RZ ;  /* 0x00007710100b7816 */ /* 0x000fe200000000ff */
[----:B------:R-:W-:Y:S01]  /*1a70*/  IMAD.SHL.U32 R162, R135, 0x200, RZ ;  /* 0x0000020087a27824 */ /* 0x000fe200078e00ff */
[----:B------:R-:W-:Y:S01]  /*1a80*/  PRMT R69, R28, 0x7710, RZ ;  /* 0x000077101c457816 */ /* 0x000fe200000000ff */
[----:B------:R-:W-:Y:S01]  /*1a90*/  IMAD.IADD R63, R63, 0x1, R12 ;  /* 0x000000013f3f7824 */ /* 0x000fe200078e020c */
[C---:B------:R-:W-:Y:S01]  /*1aa0*/  LOP3.LUT R12, R157.reuse, 0xa40, RZ, 0xfc, !PT ;  /* 0x00000a409d0c7812 */ /* 0x040fe200078efcff */
[----:B------:R-:W-:Y:S01]  /*1ab0*/  IMAD.IADD R60, R60, 0x1, R11 ;  /* 0x000000013c3c7824 */ /* 0x000fe200078e020b */
[----:B------:R-:W-:Y:S01]  /*1ac0*/  LOP3.LUT R11, R62, 0xffff, RZ, 0xc0, !PT ;  /* 0x0000ffff3e0b7812 */ /* 0x000fe200078ec0ff */
[----:B------:R-:W-:Y:S01]  /*1ad0*/  IMAD R32, R32, 0xe00, R162 ;  /* 0x00000e0020207824 */ /* 0x000fe200078e02a2 */
[----:B------:R-:W-:-:S02]  /*1ae0*/  LOP3.LUT R16, R157, 0xa80, RZ, 0xfc, !PT ;  /* 0x00000a809d107812 */ /* 0x000fc400078efcff */
[----:B------:R-:W-:Y:S01]  /*1af0*/  LOP3.LUT R28, R157, 0xac0, RZ, 0xfc, !PT ;  /* 0x00000ac09d1c7812 */ /* 0x000fe200078efcff */
[----:B------:R-:W-:Y:S01]  /*1b00*/  IMAD R11, R11, 0xccd, RZ ;  /* 0x00000ccd0b0b7824 */ /* 0x000fe200078e02ff */
[----:B------:R-:W-:Y:S02]  /*1b10*/  IADD3 R69, PT, PT, R22, R69, RZ ;  /* 0x0000004516457210 */ /* 0x000fe40007ffe0ff */
[----:B------:R-:W-:Y:S02]  /*1b20*/  LOP3.LUT R31, R157, 0xb00, RZ, 0xfc, !PT ;  /* 0x00000b009d1f7812 */ /* 0x000fe400078efcff */
[----:B------:R-:W-:Y:S02]  /*1b30*/  LOP3.LUT R22, R12, 0xffff, RZ, 0xc0, !PT ;  /* 0x0000ffff0c167812 */ /* 0x000fe400078ec0ff */
[----:B------:R-:W-:Y:S02]  /*1b40*/  LOP3.LUT R29, R16, 0xffff, RZ, 0xc0, !PT ;  /* 0x0000ffff101d7812 */ /* 0x000fe400078ec0ff */
[----:B------:R-:W-:Y:S01]  /*1b50*/  LOP3.LUT R33, R28, 0xffff, RZ, 0xc0, !PT ;  /* 0x0000ffff1c217812 */ /* 0x000fe200078ec0ff */
[----:B------:R-:W-:Y:S01]  /*1b60*/  IMAD R22, R22, 0xccd, RZ ;  /* 0x00000ccd16167824 */ /* 0x000fe200078e02ff */
[----:B------:R-:W-:Y:S01]  /*1b70*/  LOP3.LUT R34, R31, 0xffff, RZ, 0xc0, !PT ;  /* 0x0000ffff1f227812 */ /* 0x000fe200078ec0ff */
[----:B------:R-:W-:Y:S01]  /*1b80*/  IMAD R29, R29, 0xccd, RZ ;  /* 0x00000ccd1d1d7824 */ /* 0x000fe200078e02ff */
[----:B------:R-:W-:Y:S01]  /*1b90*/  SHF.R.U32.HI R11, RZ, 0x11, R11 ;  /* 0x00000011ff0b7819 */ /* 0x000fe2000001160b */
[----:B------:R-:W-:Y:S01]  /*1ba0*/  IMAD R33, R33, 0xccd, RZ ;  /* 0x00000ccd21217824 */ /* 0x000fe200078e02ff */
[----:B------:R-:W-:Y:S01]  /*1bb0*/  LOP3.LUT R192, R157, 0x7, RZ, 0xc0, !PT ;  /* 0x000000079dc07812 */ /* 0x000fe200078ec0ff */
[----:B------:R-:W-:Y:S01]  /*1bc0*/  IMAD R40, R34, 0xccd, RZ ;  /* 0x00000ccd22287824 */ /* 0x000fe200078e02ff */
[----:B------:R-:W-:-:S02]  /*1bd0*/  PRMT R43, R11, 0x9910, RZ ;  /* 0x000099100b2b7816 */ /* 0x000fc400000000ff */
[----:B------:R-:W-:Y:S02]  /*1be0*/  SHF.R.U32.HI R11, RZ, 0x11, R22 ;  /* 0x00000011ff0b7819 */ /* 0x000fe40000011616 */
[----:B------:R-:W-:Y:S01]  /*1bf0*/  SHF.R.U32.HI R22, RZ, 0x11, R29 ;  /* 0x00000011ff167819 */ /* 0x000fe2000001161d */
[----:B------:R-:W-:Y:S01]  /*1c00*/  IMAD.MOV.U32 R34, RZ, RZ, R43 ;  /* 0x000000ffff227224 */ /* 0x000fe200078e002b */
[----:B------:R-:W-:Y:S02]  /*1c10*/  SHF.R.U32.HI R29, RZ, 0x11, R33 ;  /* 0x00000011ff1d7819 */ /* 0x000fe40000011621 */
[----:B------:R-:W-:Y:S02]  /*1c20*/  SHF.R.U32.HI R33, RZ, 0x11, R40 ;  /* 0x00000011ff217819 */ /* 0x000fe40000011628 */
[----:B------:R-:W-:Y:S01]  /*1c30*/  PRMT R40, R11, 0x9910, RZ ;  /* 0x000099100b287816 */ /* 0x000fe200000000ff */
[----:B------:R-:W-:Y:S01]  /*1c40*/  IMAD R11, R34, 0x28, RZ ;  /* 0x00000028220b7824 */ /* 0x000fe200078e02ff */
[----:B------:R-:W-:-:S02]  /*1c50*/  PRMT R43, R22, 0x9910, RZ ;  /* 0x00009910162b7816 */ /* 0x000fc400000000ff */
[----:B------:R-:W-:Y:S01]  /*1c60*/  PRMT R34, R29, 0x9910, RZ ;  /* 0x000099101d227816 */ /* 0x000fe200000000ff */
[----:B------:R-:W-:Y:S01]  /*1c70*/  IMAD.MOV.U32 R22, RZ, RZ, R40 ;  /* 0x000000ffff167224 */ /* 0x000fe200078e0028 */
[----:B------:R-:W-:Y:S01]  /*1c80*/  MOV R29, R43 ;  /* 0x0000002b001d7202 */ /* 0x000fe20000000f00 */
[----:B------:R-:W-:Y:S01]  /*1c90*/  IMAD.MOV R43, RZ, RZ, -R11 ;  /* 0x000000ffff2b7224 */ /* 0x000fe200078e0a0b */
[----:B------:R-:W-:Y:S01]  /*1ca0*/  PRMT R44, R33, 0x9910, RZ ;  /* 0x00009910212c7816 */ /* 0x000fe200000000ff */
[----:B------:R-:W-:Y:S01]  /*1cb0*/  IMAD R11, R22, 0x28, RZ ;  /* 0x00000028160b7824 */ /* 0x000fe200078e02ff */
[----:B------:R-:W-:Y:S01]  /*1cc0*/  LOP3.LUT R70, R39, 0xffff, RZ, 0xc0, !PT ;  /* 0x0000ffff27467812 */ /* 0x000fe200078ec0ff */
[----:B------:R-:W-:Y:S01]  /*1cd0*/  IMAD.MOV.U32 R33, RZ, RZ, R34 ;  /* 0x000000ffff217224 */ /* 0x000fe200078e0022 */
[----:B------:R-:W-:Y:S01]  /*1ce0*/  MOV R34, R44 ;  /* 0x0000002c00227202 */ /* 0x000fe20000000f00 */
[----:B------:R-:W-:Y:S01]  /*1cf0*/  IMAD R22, R29, 0x28, RZ ;  /* 0x000000281d167824 */ /* 0x000fe200078e02ff */
[----:B------:R-:W-:Y:S01]  /*1d00*/  PRMT R43, R43, 0x7710, RZ ;  /* 0x000077102b2b7816 */ /* 0x000fe200000000ff */
[----:B------:R-:W-:Y:S01]  /*1d10*/  IMAD.MOV R11, RZ, RZ, -R11 ;  /* 0x000000ffff0b7224 */ /* 0x000fe200078e0a0b */
[----:B------:R-:W-:Y:S01]  /*1d20*/  LOP3.LUT R36, R36, 0xff, RZ, 0xc0, !PT ;  /* 0x000000ff24247812 */ /* 0x000fe200078ec0ff */
[----:B------:R-:W-:Y:S01]  /*1d30*/  IMAD R29, R33, 0x28, RZ ;  /* 0x00000028211d7824 */ /* 0x000fe200078e02ff */
[----:B------:R-:W-:Y:S01]  /*1d40*/  IADD3 R22, PT, PT, RZ, -R22, RZ ;  /* 0x80000016ff167210 */ /* 0x000fe20007ffe0ff */
[----:B------:R-:W-:Y:S01]  /*1d50*/  IMAD R33, R34, 0x28, RZ ;  /* 0x0000002822217824 */ /* 0x000fe200078e02ff */
[----:B------:R-:W-:Y:S01]  /*1d60*/  PRMT R77, R11, 0x7710, RZ ;  /* 0x000077100b4d7816 */ /* 0x000fe200000000ff */
[----:B------:R-:W-:Y:S01]  /*1d70*/  IMAD.MOV R29, RZ, RZ, -R29 ;  /* 0x000000ffff1d7224 */ /* 0x000fe200078e0a1d */
[----:B------:R-:W-:Y:S01]  /*1d80*/  PRMT R71, R22, 0x7710, RZ ;  /* 0x0000771016477816 */ /* 0x000fe200000000ff */
[----:B------:R-:W-:Y:S01]  /*1d90*/  VIADD R11, R157, 0xd8 ;  /* 0x000000d89d0b7836 */ /* 0x000fe20000000000 */
[----:B------:R-:W-:Y:S01]  /*1da0*/  IADD3 R77, PT, PT, R12, R77, RZ ;  /* 0x0000004d0c4d7210 */ /* 0x000fe20007ffe0ff */
[----:B------:R-:W-:Y:S01]  /*1db0*/  IMAD.MOV R33, RZ, RZ, -R33 ;  /* 0x000000ffff217224 */ /* 0x000fe200078e0a21 */
[----:B------:R-:W-:Y:S01]  /*1dc0*/  PRMT R79, R29, 0x7710, RZ ;  /* 0x000077101d4f7816 */ /* 0x000fe200000000ff */
[----:B------:R-:W-:Y:S01]  /*1dd0*/  IMAD.IADD R71, R16, 0x1, R71 ;  /* 0x0000000110477824 */ /* 0x000fe200078e0247 */
[C---:B------:R-:W-:Y:S01]  /*1de0*/  IADD3 R12, PT, PT, R157.reuse, -0x50, RZ ;  /* 0xffffffb09d0c7810 */ /* 0x040fe20007ffe0ff */
[----:B------:R-:W-:Y:S01]  /*1df0*/  VIADD R16, R157, 0xffffff88 ;  /* 0xffffff889d107836 */ /* 0x000fe20000000000 */
[----:B------:R-:W-:Y:S01]  /*1e00*/  LOP3.LUT R11, R11, 0xffff, RZ, 0xc0, !PT ;  /* 0x0000ffff0b0b7812 */ /* 0x000fe200078ec0ff */
[----:B------:R-:W-:Y:S01]  /*1e10*/  IMAD.IADD R79, R28, 0x1, R79 ;  /* 0x000000011c4f7824 */ /* 0x000fe200078e024f */
[----:B------:R-:W-:Y:S01]  /*1e20*/  PRMT R22, R33, 0x7710, RZ ;  /* 0x0000771021167816 */ /* 0x000fe200000000ff */
[----:B------:R-:W-:Y:S01]  /*1e30*/  IMAD.SHL.U32 R40, R136, 0x200, RZ ;  /* 0x0000020088287824 */ /* 0x000fe200078e00ff */
[----:B------:R-:W-:Y:S01]  /*1e40*/  LOP3.LUT R12, R12, 0xff, RZ, 0xc0, !PT ;  /* 0x000000ff0c0c7812 */ /* 0x000fe200078ec0ff */
[----:B------:R-:W-:Y:S01]  /*1e50*/  IMAD R29, R11, 0x667, RZ ;  /* 0x000006670b1d7824 */ /* 0x000fe200078e02ff */
[----:B------:R-:W-:Y:S01]  /*1e60*/  PRMT R28, R157, 0x9910, RZ ;  /* 0x000099109d1c7816 */ /* 0x000fe200000000ff */
[----:B------:R-:W-:Y:S01]  /*1e70*/  IMAD.IADD R62, R62, 0x1, R43 ;  /* 0x000000013e3e7824 */ /* 0x000fe200078e022b */
[----:B------:R-:W-:-:S02]  /*1e80*/  LOP3.LUT R16, R16, 0xff, RZ, 0xc0, !PT ;  /* 0x000000ff10107812 */ /* 0x000fc400078ec0ff */
[----:B------:R-:W-:Y:S01]  /*1e90*/  IADD3 R75, PT, PT, R31, R22, RZ ;  /* 0x000000161f4b7210 */ /* 0x000fe20007ffe0ff */
[----:B------:R-:W-:Y:S01]  /*1ea0*/  IMAD R22, R12, 0xcd, RZ ;  /* 0x000000cd0c167824 */ /* 0x000fe200078e02ff */
[----:B------:R-:W-:Y:S01]  /*1eb0*/  LOP3.LUT R43, R157, 0x40, RZ, 0xfc, !PT ;  /* 0x000000409d2b7812 */ /* 0x000fe200078efcff */
[C---:B------:R-:W-:Y:S01]  /*1ec0*/  IMAD R11, R28.reuse, 0x67, RZ ;  /* 0x000000671c0b7824 */ /* 0x040fe200078e02ff */
[----:B------:R-:W-:Y:S01]  /*1ed0*/  IADD3 R165, PT, PT, R163, R165, R40 ;  /* 0x000000a5a3a57210 */ /* 0x000fe20007ffe028 */
[----:B------:R-:W-:Y:S01]  /*1ee0*/  IMAD R12, R28, 0xcd, RZ ;  /* 0x000000cd1c0c7824 */ /* 0x000fe200078e02ff */
[----:B------:R-:W-:Y:S01]  /*1ef0*/  LOP3.LUT R72, R35, 0xffff, RZ, 0xc0, !PT ;  /* 0x0000ffff23487812 */ /* 0x000fe200078ec0ff */
[----:B------:R-:W-:Y:S01]  /*1f00*/  IMAD R28, R16, 0xcd, RZ ;  /* 0x000000cd101c7824 */ /* 0x000fe200078e02ff */
[----:B------:R-:W-:Y:S02]  /*1f10*/  SHF.R.U32.HI R16, RZ, 0x10, R29 ;  /* 0x00000010ff107819 */ /* 0x000fe4000001161d */
[----:B------:R-:W-:Y:S01]  /*1f20*/  SHF.R.U32.HI R29, RZ, 0xd, R22 ;  /* 0x0000000dff1d7819 */ /* 0x000fe20000011616 */
[----:B------:R-:W-:Y:S01]  /*1f30*/  VIADD R22, R12, 0x4ce0 ;  /* 0x00004ce00c167836 */ /* 0x000fe20000000000 */
[----:B------:R-:W-:-:S02]  /*1f40*/  SHF.R.U32.HI R31, RZ, 0xd, R28 ;  /* 0x0000000dff1f7819 */ /* 0x000fc4000001161c */
[----:B------:R-:W-:Y:S02]  /*1f50*/  IADD3 R33, PT, PT, R11, 0x1688, RZ ;  /* 0x000016880b217810 */ /* 0x000fe40007ffe0ff */
[----:B------:R-:W-:Y:S01]  /*1f60*/  LOP3.LUT R28, R22, 0xffff, RZ, 0xc0, !PT ;  /* 0x0000ffff161c7812 */ /* 0x000fe200078ec0ff */
[----:B------:R-:W-:Y:S01]  /*1f70*/  IMAD R34, R31, 0xe00, R40 ;  /* 0x00000e001f227824 */ /* 0x000fe200078e0228 */
[----:B------:R-:W-:Y:S02]  /*1f80*/  PRMT R16, R16, 0x9910, RZ ;  /* 0x0000991010107816 */ /* 0x000fe400000000ff */
[----:B------:R-:W-:Y:S02]  /*1f90*/  SHF.R.U32.HI R28, RZ, 0xd, R28 ;  /* 0x0000000dff1c7819 */ /* 0x000fe4000001161c */
[----:B------:R-:W-:Y:S01]  /*1fa0*/  LOP3.LUT R33, R33, 0xffff, RZ, 0xc0, !PT ;  /* 0x0000ffff21217812 */ /* 0x000fe200078ec0ff */
[----:B------:R-:W-:Y:S01]  /*1fb0*/  IMAD.MOV.U32 R22, RZ, RZ, R16 ;  /* 0x000000ffff167224 */ /* 0x000fe200078e0010 */
[----:B------:R-:W-:Y:S01]  /*1fc0*/  LOP3.LUT R31, R28, 0xffff, RZ, 0xc0, !PT ;  /* 0x0000ffff1c1f7812 */ /* 0x000fe200078ec0ff */
[--C-:B------:R-:W-:Y:S01]  /*1fd0*/  IMAD R16, R29, 0xe00, R40.reuse ;  /* 0x00000e001d107824 */ /* 0x100fe200078e0228 */
[----:B------:R-:W-:Y:S01]  /*1fe0*/  SHF.R.U32.HI R29, RZ, 0xc, R33 ;  /* 0x0000000cff1d7819 */ /* 0x000fe20000011621 */
[----:B------:R-:W-:Y:S01]  /*1ff0*/  IMAD R22, R22, 0xe00, RZ ;  /* 0x00000e0016167824 */ /* 0x000fe200078e02ff */
[----:B------:R-:W-:Y:S01]  /*2000*/  LOP3.LUT R28, R19, 0xffff, RZ, 0xc0, !PT ;  /* 0x0000ffff131c7812 */ /* 0x000fe200078ec0ff */
[----:B------:R-:W-:Y:S01]  /*2010*/  IMAD R18, R31, 0xe00, R40 ;  /* 0x00000e001f127824 */ /* 0x000fe200078e0228 */
[----:B------:R-:W-:Y:S01]  /*2020*/  LOP3.LUT R33, R29, 0xffff, RZ, 0xc0, !PT ;  /* 0x0000ffff1d217812 */ /* 0x000fe200078ec0ff */
[C---:B------:R-:W-:Y:S01]  /*2030*/  VIADD R19, R157.reuse, 0xf8 ;  /* 0x000000f89d137836 */ /* 0x040fe20000000000 */
[----:B------:R-:W-:-:S02]  /*2040*/  IADD3 R31, PT, PT, R157, 0xd0, RZ ;  /* 0x000000d09d1f7810 */ /* 0x000fc40007ffe0ff */
[----:B------:R-:W-:Y:S01]  /*2050*/  LOP3.LUT R29, R22, 0xffff, RZ, 0xc0, !PT ;  /* 0x0000ffff161d7812 */ /* 0x000fe200078ec0ff */
[--C-:B------:R-:W-:Y:S01]  /*2060*/  IMAD R22, R33, 0xe00, R40.reuse ;  /* 0x00000e0021167824 */ /* 0x100fe200078e0228 */
[----:B------:R-:W-:Y:S01]  /*2070*/  LOP3.LUT R31, R31, 0xffff, RZ, 0xc0, !PT ;  /* 0x0000ffff1f1f7812 */ /* 0x000fe200078ec0ff */
[----:B------:R-:W-:Y:S01]  /*2080*/  VIADD R33, R157, 0xffffffa8 ;  /* 0xffffffa89d217836 */ /* 0x000fe20000000000 */
[--C-:B------:R-:W-:Y:S02]  /*2090*/  IADD3 R28, PT, PT, R27, R28, R40.reuse ;  /* 0x0000001c1b1c7210 */ /* 0x100fe40007ffe028 */
[----:B------:R-:W-:Y:S01]  /*20a0*/  IADD3 R29, PT, PT, R163, R29, R40 ;  /* 0x0000001da31d7210 */ /* 0x000fe20007ffe028 */
[----:B------:R-:W-:Y:S01]  /*20b0*/  IMAD R31, R31, 0x667, RZ ;  /* 0x000006671f1f7824 */ /* 0x000fe200078e02ff */
[----:B------:R-:W-:Y:S02]  /*20c0*/  LOP3.LUT R40, R19, 0xffff, RZ, 0xc0, !PT ;  /* 0x0000ffff13287812 */ /* 0x000fe400078ec0ff */
[----:B------:R-:W-:-:S02]  /*20d0*/  PRMT R19, R43, 0x9910, RZ ;  /* 0x000099102b137816 */ /* 0x000fc400000000ff */
[----:B------:R-:W-:Y:S01]  /*20e0*/  LOP3.LUT R33, R33, 0xff, RZ, 0xc0, !PT ;  /* 0x000000ff21217812 */ /* 0x000fe200078ec0ff */
[----:B------:R-:W-:Y:S01]  /*20f0*/  IMAD R40, R40, 0x667, RZ ;  /* 0x0000066728287824 */ /* 0x000fe200078e02ff */
[----:B------:R-:W-:Y:S01]  /*2100*/  SHF.R.U32.HI R44, RZ, 0x10, R31 ;  /* 0x00000010ff2c7819 */ /* 0x000fe2000001161f */
[----:B------:R-:W-:Y:S01]  /*2110*/  IMAD R19, R19, 0x67, RZ ;  /* 0x0000006713137824 */ /* 0x000fe200078e02ff */
[----:B------:R-:W-:Y:S01]  /*2120*/  LOP3.LUT R38, R38, 0xffff, RZ, 0xc0, !PT ;  /* 0x0000ffff26267812 */ /* 0x000fe200078ec0ff */
[----:B------:R-:W-:Y:S01]  /*2130*/  IMAD R33, R33, 0xcd, RZ ;  /* 0x000000cd21217824 */ /* 0x000fe200078e02ff */
[----:B------:R-:W-:Y:S01]  /*2140*/  SHF.R.U32.HI R40, RZ, 0x10, R40 ;  /* 0x00000010ff287819 */ /* 0x000fe20000011628 */
[----:B------:R-:W-:Y:S01]  /*2150*/  VIADD R31, R12, 0x4678 ;  /* 0x000046780c1f7836 */ /* 0x000fe20000000000 */
[----:B------:R-:W-:Y:S02]  /*2160*/  LOP3.LUT R19, R19, 0xffff, RZ, 0xc0, !PT ;  /* 0x0000ffff13137812 */ /* 0x000fe400078ec0ff */
[----:B------:R-:W-:-:S02]  /*2170*/  SHF.R.U32.HI R65, RZ, 0xd, R33 ;  /* 0x0000000dff417819 */ /* 0x000fc40000011621 */
[----:B------:R-:W-:Y:S02]  /*2180*/  LOP3.LUT R31, R31, 0xffff, RZ, 0xc0, !PT ;  /* 0x0000ffff1f1f7812 */ /* 0x000fe400078ec0ff */
[----:B------:R-:W-:Y:S02]  /*2190*/  IADD3 R33, PT, PT, R11, 0x1350, RZ ;  /* 0x000013500b217810 */ /* 0x000fe40007ffe0ff */
[----:B------:R-:W-:Y:S02]  /*21a0*/  SHF.R.U32.HI R19, RZ, 0xc, R19 ;  /* 0x0000000cff137819 */ /* 0x000fe40000011613 */
[----:B------:R-:W-:Y:S02]  /*21b0*/  PRMT R40, R40, 0x9910, RZ ;  /* 0x0000991028287816 */ /* 0x000fe400000000ff */
[----:B------:R-:W-:Y:S02]  /*21c0*/  SHF.R.U32.HI R31, RZ, 0xd, R31 ;  /* 0x0000000dff1f7819 */ /* 0x000fe4000001161f */
[----:B------:R-:W-:-:S02]  /*21d0*/  LOP3.LUT R33, R33, 0xffff, RZ, 0xc0, !PT ;  /* 0x0000ffff21217812 */ /* 0x000fc400078ec0ff */
[----:B------:R-:W-:Y:S01]  /*21e0*/  PRMT R64, R44, 0x9910, RZ ;  /* 0x000099102c407816 */ /* 0x000fe200000000ff */
[----:B------:R-:W-:Y:S01]  /*21f0*/  IMAD R44, R65, 0xe00, R162 ;  /* 0x00000e00412c7824 */ /* 0x000fe200078e02a2 */
[----:B------:R-:W-:Y:S01]  /*2200*/  PRMT R66, R19, 0x9910, RZ ;  /* 0x0000991013427816 */ /* 0x000fe200000000ff */
[----:B------:R-:W-:Y:S01]  /*2210*/  VIADD R65, R6, 0xd0 ;  /* 0x000000d006417836 */ /* 0x000fe20000000000 */
[----:B------:R-:W-:Y:S01]  /*2220*/  LOP3.LUT R67, R31, 0xffff, RZ, 0xc0, !PT ;  /* 0x0000ffff1f437812 */ /* 0x000fe200078ec0ff */
[----:B------:R-:W-:Y:S01]  /*2230*/  IMAD R31, R40, 0xe00, RZ ;  /* 0x00000e00281f7824 */ /* 0x000fe200078e02ff */
[----:B------:R-:W-:Y:S01]  /*2240*/  SHF.R.U32.HI R33, RZ, 0xc, R33 ;  /* 0x0000000cff217819 */ /* 0x000fe20000011621 */
[----:B------:R-:W-:Y:S01]  /*2250*/  IMAD R40, R64, 0xe00, RZ ;  /* 0x00000e0040287824 */ /* 0x000fe200078e02ff */
[----:B------:R-:W-:Y:S01]  /*2260*/  LOP3.LUT R65, R65, 0xffff, RZ, 0xc0, !PT ;  /* 0x0000ffff41417812 */ /* 0x000fe200078ec0ff */
[----:B------:R-:W-:Y:S01]  /*2270*/  IMAD.MOV.U32 R64, RZ, RZ, R66 ;  /* 0x000000ffff407224 */ /* 0x000fe200078e0042 */
[----:B------:R-:W-:Y:S01]  /*2280*/  LOP3.LUT R81, R33, 0xffff, RZ, 0xc0, !PT ;  /* 0x0000ffff21517812 */ /* 0x000fe200078ec0ff */
[--C-:B------:R-:W-:Y:S01]  /*2290*/  IMAD R33, R67, 0xe00, R162.reuse ;  /* 0x00000e0043217824 */ /* 0x100fe200078e02a2 */
[----:B------:R-:W-:Y:S01]  /*22a0*/  LOP3.LUT R31, R31, 0xffff, RZ, 0xc0, !PT ;  /* 0x0000ffff1f1f7812 */ /* 0x000fe200078ec0ff */
[----:B------:R-:W-:Y:S01]  /*22b0*/  IDP.2A.LO.U16.U8 R66, R83, R30, RZ ;  /* 0x0000001e53427226 */ /* 0x000fe200000010ff */
[----:B------:R-:W-:Y:S01]  /*22c0*/  LOP3.LUT R67, R40, 0xffff, RZ, 0xc0, !PT ;  /* 0x0000ffff28437812 */ /* 0x000fe200078ec0ff */
[----:B------:R-:W-:Y:S01]  /*22d0*/  IMAD R64, R64, 0x28, RZ ;  /* 0x0000002840407824 */ /* 0x000fe200078e02ff */
[--C-:B------:R-:W-:Y:S01]  /*22e0*/  IADD3 R31, PT, PT, R163, R31, R162.reuse ;  /* 0x0000001fa31f7210 */ /* 0x100fe20007ffe0a2 */
[--C-:B------:R-:W-:Y:S01]  /*22f0*/  IMAD R40, R81, 0xe00, R162.reuse ;  /* 0x00000e0051287824 */ /* 0x100fe200078e02a2 */
[----:B------:R-:W-:-:S02]  /*2300*/  IADD3 R30, PT, PT, R163, R67, R162 ;  /* 0x00000043a31e7210 */ /* 0x000fc40007ffe0a2 */
[----:B------:R-:W-:Y:S02]  /*2310*/  IADD3 R162, PT, PT, R163, R66, R162 ;  /* 0x00000042a3a27210 */ /* 0x000fe40007ffe0a2 */
[----:B------:R-:W-:Y:S02]  /*2320*/  IADD3 R66, PT, PT, RZ, -R64, RZ ;  /* 0x80000040ff427210 */ /* 0x000fe40007ffe0ff */
[----:B------:R-:W-:Y:S01]  /*2330*/  SHF.R.U32.HI R64, RZ, 0x8, R65 ;  /* 0x00000008ff407819 */ /* 0x000fe20000011641 */
[----:B------:R-:W-:Y:S01]  /*2340*/  VIADD R65, R157, 0xffffff98 ;  /* 0xffffff989d417836 */ /* 0x000fe20000000000 */
[----:B------:R-:W-:Y:S02]  /*2350*/  PRMT R66, R66, 0x7710, RZ ;  /* 0x0000771042427816 */ /* 0x000fe400000000ff */
[----:B------:R-:W-:Y:S02]  /*2360*/  PRMT R81, R64, 0x9910, RZ ;  /* 0x0000991040517816 */ /* 0x000fe400000000ff */
[----:B------:R-:W-:Y:S01]  /*2370*/  LOP3.LUT R67, R65, 0xff, RZ, 0xc0, !PT ;  /* 0x000000ff41437812 */ /* 0x000fe200078ec0ff */
[----:B------:R-:W-:Y:S01]  /*2380*/  IMAD.IADD R64, R43, 0x1, R66 ;  /* 0x000000012b407824 */ /* 0x000fe200078e0242 */
[----:B------:R-:W-:-:S02]  /*2390*/  IADD3 R65, PT, PT, R192, R157, RZ ;  /* 0x0000009dc0417210 */ /* 0x000fc40007ffe0ff */
[----:B------:R-:W-:Y:S01]  /*23a0*/  LOP3.LUT R66, R37, 0xffff, RZ, 0xc0, !PT ;  /* 0x0000ffff25427812 */ /* 0x000fe200078ec0ff */
[----:B------:R-:W-:Y:S01]  /*23b0*/  IMAD R67, R67, 0xcd, RZ ;  /* 0x000000cd43437824 */ /* 0x000fe200078e02ff */
[----:B------:R-:W-:Y:S01]  /*23c0*/  LOP3.LUT R80, R68, 0xffff, RZ, 0xc0, !PT ;  /* 0x0000ffff44507812 */ /* 0x000fe200078ec0ff */
[C---:B------:R-:W-:Y:S01]  /*23d0*/  IMAD.IADD R70, R65.reuse, 0x1, -R70 ;  /* 0x0000000141467824 */ /* 0x040fe200078e0a46 */
[C---:B------:R-:W-:Y:S01]  /*23e0*/  IADD3 R68, PT, PT, R65.reuse, -R38, RZ ;  /* 0x8000002641447210 */ /* 0x040fe20007ffe0ff */
[----:B------:R-:W-:Y:S01]  /*23f0*/  IMAD.IADD R36, R65, 0x1, -R36 ;  /* 0x0000000141247824 */ /* 0x000fe200078e0a24 */
[----:B------:R-:W-:Y:S01]  /*2400*/  LOP3.LUT R82, R69, 0xffff, RZ, 0xc0, !PT ;  /* 0x0000ffff45527812 */ /* 0x000fe200078ec0ff */
[C---:B------:R-:W-:Y:S01]  /*2410*/  IMAD.IADD R66, R65.reuse, 0x1, -R66 ;  /* 0x0000000141427824 */ /* 0x040fe200078e0a42 */
[----:B------:R-:W-:Y:S01]  /*2420*/  LOP3.LUT R48, R48, 0xffff, RZ, 0xc0, !PT ;  /* 0x0000ffff30307812 */ /* 0x000fe200078ec0ff */
[----:B------:R-:W-:Y:S01]  /*2430*/  IMAD.IADD R72, R65, 0x1, -R72 ;  /* 0x0000000141487824 */ /* 0x000fe200078e0a48 */
[C---:B------:R-:W-:Y:S01]  /*2440*/  LEA R35, R135.reuse, R68, 0x3 ;  /* 0x0000004487237211 */ /* 0x040fe200078e18ff */
[----:B------:R-:W-:Y:S01]  /*2450*/  IMAD R37, R135, 0x8, R70 ;  /* 0x0000000887257824 */ /* 0x000fe200078e0246 */
[----:B------:R-:W-:Y:S01]  /*2460*/  LOP3.LUT R70, R49, 0xffff, RZ, 0xc0, !PT ;  /* 0x0000ffff31467812 */ /* 0x000fe200078ec0ff */
[----:B------:R-:W-:Y:S01]  /*2470*/  IMAD R38, R135, 0x8, R36 ;  /* 0x0000000887267824 */ /* 0x000fe200078e0224 */
[----:B------:R-:W-:Y:S01]  /*2480*/  LOP3.LUT R68, R47, 0xffff, RZ, 0xc0, !PT ;  /* 0x0000ffff2f447812 */ /* 0x000fe200078ec0ff */
[----:B------:R-:W-:Y:S01]  /*2490*/  IMAD R36, R135, 0x8, R66 ;  /* 0x0000000887247824 */ /* 0x000fe200078e0242 */
[----:B------:R-:W-:Y:S01]  /*24a0*/  IADD3 R47, PT, PT, R65, -R48, RZ ;  /* 0x80000030412f7210 */ /* 0x000fe20007ffe0ff */
[----:B------:R-:W-:Y:S01]  /*24b0*/  IMAD R66, R81, 0x5, RZ ;  /* 0x0000000551427824 */ /* 0x000fe200078e02ff */
[----:B------:R-:W-:Y:S01]  /*24c0*/  LOP3.LUT R86, R59, 0xffff, RZ, 0xc0, !PT ;  /* 0x0000ffff3b567812 */ /* 0x000fe200078ec0ff */
[----:B------:R-:W-:Y:S01]  /*24d0*/  IMAD R39, R135, 0x8, R72 ;  /* 0x0000000887277824 */ /* 0x000fe200078e0248 */
[----:B------:R-:W-:Y:S01]  /*24e0*/  LOP3.LUT R72, R61, 0xffff, RZ, 0xc0, !PT ;  /* 0x0000ffff3d487812 */ /* 0x000fe200078ec0ff */
[C---:B------:R-:W-:Y:S01]  /*24f0*/  IMAD.IADD R61, R65.reuse, 0x1, -R70 ;  /* 0x00000001413d7824 */ /* 0x040fe200078e0a46 */
[C---:B------:R-:W-:Y:S01]  /*2500*/  LEA R48, R136.reuse, R47, 0x3 ;  /* 0x0000002f88307211 */ /* 0x040fe200078e18ff */
[----:B------:R-:W-:Y:S01]  /*2510*/  IMAD.MOV R70, RZ, RZ, -R66 ;  /* 0x000000ffff467224 */ /* 0x000fe200078e0a42 */
[C---:B------:R-:W-:Y:S01]  /*2520*/  IADD3 R69, PT, PT, R65.reuse, -R72, RZ ;  /* 0x8000004841457210 */ /* 0x040fe20007ffe0ff */
[----:B------:R-:W-:Y:S01]  /*2530*/  IMAD.IADD R82, R65, 0x1, -R82 ;  /* 0x0000000141527824 */ /* 0x000fe200078e0a52 */
[----:B------:R-:W-:Y:S01]  /*2540*/  LOP3.LUT R78, R41, 0xffff, RZ, 0xc0, !PT ;  /* 0x0000ffff294e7812 */ /* 0x000fe200078ec0ff */
[----:B------:R-:W-:Y:S01]  /*2550*/  IMAD R47, R136, 0x8, R61 ;  /* 0x00000008882f7824 */ /* 0x000fe200078e023d */
[----:B------:R-:W-:Y:S01]  /*2560*/  PRMT R70, R70, 0x7710, RZ ;  /* 0x0000771046467816 */ /* 0x000fe200000000ff */
[----:B------:R-:W-:Y:S01]  /*2570*/  IMAD R133, R135, 0x8, R82 ;  /* 0x0000000887857824 */ /* 0x000fe200078e0252 */
[----:B------:R-:W-:Y:S01]  /*2580*/  LOP3.LUT R82, R75, 0xffff, RZ, 0xc0, !PT ;  /* 0x0000ffff4b527812 */ /* 0x000fe200078ec0ff */
[----:B------:R-:W-:Y:S01]  /*2590*/  VIADD R61, R6, 0x9c ;  /* 0x0000009c063d7836 */ /* 0x000fe20000000000 */
[----:B------:R-:W-:Y:S01]  /*25a0*/  IADD3 R70, PT, PT, R189, 0x4, R70 ;  /* 0x00000004bd467810 */ /* 0x000fe20007ffe046 */
[C---:B------:R-:W-:Y:S01]  /*25b0*/  IMAD.IADD R80, R65.reuse, 0x1, -R80 ;  /* 0x0000000141507824 */ /* 0x040fe200078e0a50 */
[C---:B------:R-:W-:Y:S01]  /*25c0*/  IADD3 R81, PT, PT, R65.reuse, -R82, RZ ;  /* 0x8000005241517210 */ /* 0x040fe20007ffe0ff */
[----:B------:R-:W-:Y:S01]  /*25d0*/  IMAD.IADD R49, R65, 0x1, -R68 ;  /* 0x0000000141317824 */ /* 0x000fe200078e0a44 */
[----:B------:R-:W-:Y:S01]  /*25e0*/  LOP3.LUT R72, R70, 0xff, RZ, 0xc0, !PT ;  /* 0x000000ff46487812 */ /* 0x000fe200078ec0ff */
[----:B------:R-:W-:Y:S01]  /*25f0*/  IMAD R43, R135, 0x8, R80 ;  /* 0x00000008872b7824 */ /* 0x000fe200078e0250 */
[----:B------:R-:W-:Y:S01]  /*2600*/  LOP3.LUT R82, R58, 0xffff, RZ, 0xc0, !PT ;  /* 0x0000ffff3a527812 */ /* 0x000fe200078ec0ff */
[----:B------:R-:W-:Y:S01]  /*2610*/  IMAD R49, R136, 0x8, R49 ;  /* 0x0000000888317824 */ /* 0x000fe200078e0231 */
[----:B------:R-:W-:Y:S01]  /*2620*/  LOP3.LUT R84, R71, 0xffff, RZ, 0xc0, !PT ;  /* 0x0000ffff47547812 */ /* 0x000fe200078ec0ff */
[----:B------:R-:W-:Y:S01]  /*2630*/  IMAD.WIDE.U32 R58, R72, 0x200, RZ ;  /* 0x00000200483a7825 */ /* 0x000fe200078e00ff */
[----:B------:R-:W-:-:S02]  /*2640*/  SHF.R.U32.HI R67, RZ, 0xd, R67 ;  /* 0x0000000dff437819 */ /* 0x000fc40000011643 */
[----:B------:R-:W-:Y:S01]  /*2650*/  LOP3.LUT R6, R13, 0xff, RZ, 0xc0, !PT ;  /* 0x000000ff0d067812 */ /* 0x000fe200078ec0ff */
[----:B------:R-:W-:Y:S01]  /*2660*/  VIADD R13, R157, 0xe8 ;  /* 0x000000e89d0d7836 */ /* 0x000fe20000000000 */
[----:B------:R-:W-:Y:S01]  /*2670*/  LOP3.LUT R66, R10, 0xffff, RZ, 0xc0, !PT ;  /* 0x0000ffff0a427812 */ /* 0x000fe200078ec0ff */
[C---:B------:R-:W-:Y:S01]  /*2680*/  IMAD.IADD R91, R65.reuse, 0x1, -R86 ;  /* 0x00000001415b7824 */ /* 0x040fe200078e0a56 */
[----:B------:R-:W-:Y:S02]  /*2690*/  IADD3 R78, PT, PT, R65, -R78, RZ ;  /* 0x8000004e414e7210 */ /* 0x000fe40007ffe0ff */
[----:B------:R-:W-:Y:S02]  /*26a0*/  LOP3.LUT R10, R53, 0xffff, RZ, 0xc0, !PT ;  /* 0x0000ffff350a7812 */ /* 0x000fe400078ec0ff */
[----:B------:R-:W-:Y:S02]  /*26b0*/  IADD3 R84, PT, PT, R65, -R84, RZ ;  /* 0x8000005441547210 */ /* 0x000fe40007ffe0ff */
[----:B------:R-:W-:-:S02]  /*26c0*/  LOP3.LUT R46, R46, 0xffff, RZ, 0xc0, !PT ;  /* 0x0000ffff2e2e7812 */ /* 0x000fc400078ec0ff */
[----:B------:R-:W-:Y:S02]  /*26d0*/  LOP3.LUT R88, R7, 0xffff, RZ, 0xc0, !PT ;  /* 0x0000ffff07587812 */ /* 0x000fe400078ec0ff */
[----:B------:R-:W-:Y:S01]  /*26e0*/  IADD3 R53, PT, PT, R65, -R6, RZ ;  /* 0x8000000641357210 */ /* 0x000fe20007ffe0ff */
[----:B------:R-:W-:Y:S01]  /*26f0*/  IMAD.WIDE.U32 R6, R67, 0xe00, R58 ;  /* 0x00000e0043067825 */ /* 0x000fe200078e003a */
[C---:B------:R-:W-:Y:S02]  /*2700*/  LEA R41, R135.reuse, R78, 0x3 ;  /* 0x0000004e87297211 */ /* 0x040fe400078e18ff */
[----:B------:R-:W-:Y:S02]  /*2710*/  LOP3.LUT R50, R50, 0xffff, RZ, 0xc0, !PT ;  /* 0x0000ffff32327812 */ /* 0x000fe400078ec0ff */
[----:B------:R-:W-:Y:S02]  /*2720*/  LEA R135, R135, R84, 0x3 ;  /* 0x0000005487877211 */ /* 0x000fe400078e18ff */
[----:B------:R-:W-:Y:S01]  /*2730*/  LOP3.LUT R80, R45, 0xffff, RZ, 0xc0, !PT ;  /* 0x0000ffff2d507812 */ /* 0x000fe200078ec0ff */
[----:B------:R-:W-:Y:S01]  /*2740*/  IMAD.IADD R45, R65, 0x1, -R46 ;  /* 0x00000001412d7824 */ /* 0x000fe200078e0a2e */
[----:B------:R-:W-:-:S02]  /*2750*/  LOP3.LUT R84, R8, 0xffff, RZ, 0xc0, !PT ;  /* 0x0000ffff08547812 */ /* 0x000fc400078ec0ff */
[----:B------:R-:W-:Y:S01]  /*2760*/  LOP3.LUT R8, R51, 0xffff, RZ, 0xc0, !PT ;  /* 0x0000ffff33087812 */ /* 0x000fe200078ec0ff */
[C---:B------:R-:W-:Y:S01]  /*2770*/  IMAD.IADD R75, R65.reuse, 0x1, -R80 ;  /* 0x00000001414b7824 */ /* 0x040fe200078e0a50 */
[----:B------:R-:W-:Y:S01]  /*2780*/  IADD3 R6, P0, PT, R6, R163, RZ ;  /* 0x000000a306067210 */ /* 0x000fe20007f1e0ff */
[----:B------:R-:W-:Y:S01]  /*2790*/  IMAD.IADD R89, R65, 0x1, -R84 ;  /* 0x0000000141597824 */ /* 0x000fe200078e0a54 */
[----:B------:R-:W-:Y:S01]  /*27a0*/  LOP3.LUT R78, R63, 0xffff, RZ, 0xc0, !PT ;  /* 0x0000ffff3f4e7812 */ /* 0x000fe200078ec0ff */
[C---:B------:R-:W-:Y:S01]  /*27b0*/  IMAD.IADD R63, R65.reuse, 0x1, -R50 ;  /* 0x00000001413f7824 */ /* 0x040fe200078e0a32 */
[----:B------:R-:W-:Y:S01]  /*27c0*/  IADD3.X R137, PT, PT, RZ, R7, RZ, P0, !PT ;  /* 0x00000007ff897210 */ /* 0x000fe200007fe4ff */
[C---:B------:R-:W-:Y:S01]  /*27d0*/  IMAD R50, R136.reuse, 0x8, R45 ;  /* 0x0000000888327824 */ /* 0x040fe200078e022d */
[----:B------:R-:W-:Y:S01]  /*27e0*/  LEA R45, R136, R69, 0x3 ;  /* 0x00000045882d7211 */ /* 0x000fe200078e18ff */
[----:B------:R-:W-:Y:S01]  /*27f0*/  IMAD.IADD R69, R65, 0x1, -R8 ;  /* 0x0000000141457824 */ /* 0x000fe200078e0a08 */
[----:B------:R-:W-:Y:S01]  /*2800*/  LOP3.LUT R68, R9, 0xffff, RZ, 0xc0, !PT ;  /* 0x0000ffff09447812 */ /* 0x000fe200078ec0ff */
[C---:B------:R-:W-:Y:S01]  /*2810*/  VIADD R9, R12.reuse, 0x39a8 ;  /* 0x000039a80c097836 */ /* 0x040fe20000000000 */
[----:B------:R-:W-:Y:S01]  /*2820*/  LOP3.LUT R7, R61, 0xffff, RZ, 0xc0, !PT ;  /* 0x0000ffff3d077812 */ /* 0x000fe200078ec0ff */
[C---:B------:R-:W-:Y:S01]  /*2830*/  IMAD.IADD R71, R65.reuse, 0x1, -R78 ;  /* 0x0000000141477824 */ /* 0x040fe200078e0a4e */
[----:B------:R-:W-:Y:S01]  /*2840*/  IADD3 R8, PT, PT, R12, 0x59b0, RZ ;  /* 0x000059b00c087810 */ /* 0x000fe20007ffe0ff */
[----:B------:R-:W-:Y:S01]  /*2850*/  IMAD R134, R136, 0x8, R75 ;  /* 0x0000000888867824 */ /* 0x000fe200078e024b */
[----:B------:R-:W-:Y:S01]  /*2860*/  LOP3.LUT R56, R56, 0xffff, RZ, 0xc0, !PT ;  /* 0x0000ffff38387812 */ /* 0x000fe200078ec0ff */
[----:B------:R-:W-:Y:S01]  /*2870*/  IMAD R132, R136, 0x8, R71 ;  /* 0x0000000888847824 */ /* 0x000fe200078e0247 */
[----:B------:R-:W-:Y:S01]  /*2880*/  SHF.R.U32.HI R7, RZ, 0x8, R7 ;  /* 0x00000008ff077819 */ /* 0x000fe20000011607 */
[C---:B------:R-:W-:Y:S01]  /*2890*/  IMAD.IADD R71, R65.reuse, 0x1, -R10 ;  /* 0x0000000141477824 */ /* 0x040fe200078e0a0a */
[----:B------:R-:W-:Y:S01]  /*28a0*/  LOP3.LUT R8, R8, 0xffff, RZ, 0xc0, !PT ;  /* 0x0000ffff08087812 */ /* 0x000fe200078ec0ff */
[----:B------:R-:W-:Y:S01]  /*28b0*/  IMAD.IADD R83, R65, 0x1, -R56 ;  /* 0x0000000141537824 */ /* 0x000fe200078e0a38 */
[----:B------:R-:W-:Y:S01]  /*28c0*/  LOP3.LUT R9, R9, 0xffff, RZ, 0xc0, !PT ;  /* 0x0000ffff09097812 */ /* 0x000fe200078ec0ff */
[----:B------:R-:W-:Y:S01]  /*28d0*/  VIADD R10, R11, 0xce0 ;  /* 0x00000ce00b0a7836 */ /* 0x000fe20000000000 */
[----:B------:R-:W-:Y:S01]  /*28e0*/  PRMT R56, R7, 0x9910, RZ ;  /* 0x0000991007387816 */ /* 0x000fe200000000ff */
[----:B------:R-:W-:Y:S01]  /*28f0*/  IMAD R46, R136, 0x8, R63 ;  /* 0x00000008882e7824 */ /* 0x000fe200078e023f */
[----:B------:R-:W-:Y:S01]  /*2900*/  SHF.R.U32.HI R7, RZ, 0xd, R8 ;  /* 0x0000000dff077819 */ /* 0x000fe20000011608 */
[----:B------:R-:W-:Y:S01]  /*2910*/  VIADD R12, R12, 0x5348 ;  /* 0x000053480c0c7836 */ /* 0x000fe20000000000 */
[----:B------:R-:W-:Y:S01]  /*2920*/  SHF.R.U32.HI R8, RZ, 0xd, R9 ;  /* 0x0000000dff087819 */ /* 0x000fe20000011609 */
[----:B------:R-:W-:Y:S01]  /*2930*/  VIADD R11, R11, 0x9a8 ;  /* 0x000009a80b0b7836 */ /* 0x000fe20000000000 */
[----:B------:R-:W-:Y:S01]  /*2940*/  LOP3.LUT R139, R7, 0xffff, RZ, 0xc0, !PT ;  /* 0x0000ffff078b7812 */ /* 0x000fe200078ec0ff */
[----:B------:R-:W-:Y:S01]  /*2950*/  IMAD R7, R56, 0x5, RZ ;  /* 0x0000000538077824 */ /* 0x000fe200078e02ff */
[----:B------:R-:W-:-:S02]  /*2960*/  LOP3.LUT R9, R8, 0xffff, RZ, 0xc0, !PT ;  /* 0x0000ffff08097812 */ /* 0x000fc400078ec0ff */
[----:B------:R-:W-:Y:S01]  /*2970*/  LOP3.LUT R54, R54, 0xffff, RZ, 0xc0, !PT ;  /* 0x0000ffff36367812 */ /* 0x000fe200078ec0ff */
[--C-:B------:R-:W-:Y:S01]  /*2980*/  IMAD.WIDE.U32 R138, R139, 0xe00, R58.reuse ;  /* 0x00000e008b8a7825 */ /* 0x100fe200078e003a */
[----:B------:R-:W-:Y:S02]  /*2990*/  LOP3.LUT R90, R77, 0xffff, RZ, 0xc0, !PT ;  /* 0x0000ffff4d5a7812 */ /* 0x000fe400078ec0ff */
[----:B------:R-:W-:Y:S01]  /*29a0*/  LOP3.LUT R10, R10, 0xffff, RZ, 0xc0, !PT ;  /* 0x0000ffff0a0a7812 */ /* 0x000fe200078ec0ff */
[----:B------:R-:W-:Y:S01]  /*29b0*/  IMAD.WIDE.U32 R8, R9, 0xe00, R58 ;  /* 0x00000e0009087825 */ /* 0x000fe200078e003a */
[C---:B------:R-:W-:Y:S02]  /*29c0*/  IADD3 R75, PT, PT, R65.reuse, -R66, RZ ;  /* 0x80000042414b7210 */ /* 0x040fe40007ffe0ff */
[----:B------:R-:W-:Y:S01]  /*29d0*/  IADD3 R66, PT, PT, RZ, -R7, RZ ;  /* 0x80000007ff427210 */ /* 0x000fe20007ffe0ff */
[----:B------:R-:W-:Y:S01]  /*29e0*/  IMAD.IADD R77, R65, 0x1, -R54 ;  /* 0x00000001414d7824 */ /* 0x000fe200078e0a36 */
[----:B------:R-:W-:Y:S01]  /*29f0*/  SHF.R.U32.HI R10, RZ, 0xc, R10 ;  /* 0x0000000cff0a7819 */ /* 0x000fe2000001160a */
[----:B------:R-:W-:Y:S01]  /*2a00*/  VIADD R54, R157, 0x110 ;  /* 0x000001109d367836 */ /* 0x000fe20000000000 */
[----:B------:R-:W-:-:S02]  /*2a10*/  IADD3 R7, P0, PT, R163, R138, RZ ;  /* 0x0000008aa3077210 */ /* 0x000fc40007f1e0ff */
[----:B------:R-:W-:Y:S01]  /*2a20*/  LOP3.LUT R78, R55, 0xffff, RZ, 0xc0, !PT ;  /* 0x0000ffff374e7812 */ /* 0x000fe200078ec0ff */
[----:B------:R-:W-:Y:S01]  /*2a30*/  IMAD.HI.U32 R55, R13, 0x6666667, RZ ;  /* 0x066666670d377827 */ /* 0x000fe200078e00ff */
[----:B------:R-:W-:Y:S02]  /*2a40*/  LOP3.LUT R80, R57, 0xffff, RZ, 0xc0, !PT ;  /* 0x0000ffff39507812 */ /* 0x000fe400078ec0ff */
[----:B------:R-:W-:Y:S01]  /*2a50*/  IADD3 R8, P4, PT, R163, R8, RZ ;  /* 0x00000008a3087210 */ /* 0x000fe20007f9e0ff */
[----:B------:R-:W-:Y:S01]  /*2a60*/  IMAD.HI.U32 R57, R54, 0x6666667, RZ ;  /* 0x0666666736397827 */ /* 0x000fe200078e00ff */
[----:B------:R-:W-:Y:S02]  /*2a70*/  PRMT R66, R66, 0x7710, RZ ;  /* 0x0000771042427816 */ /* 0x000fe400000000ff */
[----:B------:R-:W-:Y:S01]  /*2a80*/  LOP3.LUT R60, R60, 0xffff, RZ, 0xc0, !PT ;  /* 0x0000ffff3c3c7812 */ /* 0x000fe200078ec0ff */
[----:B------:R-:W-:Y:S01]  /*2a90*/  IMAD.X R138, RZ, RZ, R139, P0 ;  /* 0x000000ffff8a7224 */ /* 0x000fe200000e068b */
[----:B------:R-:W-:Y:S01]  /*2aa0*/  LOP3.LUT R13, R10, 0xffff, RZ, 0xc0, !PT ;  /* 0x0000ffff0a0d7812 */ /* 0x000fe200078ec0ff */
[----:B------:R-:W-:Y:S01]  /*2ab0*/  IMAD.X R139, RZ, RZ, R9, P4 ;  /* 0x000000ffff8b7224 */ /* 0x000fe200020e0609 */
[----:B------:R-:W-:Y:S01]  /*2ac0*/  IADD3 R66, PT, PT, R189, 0x3, R66 ;  /* 0x00000003bd427810 */ /* 0x000fe20007ffe042 */
[----:B------:R-:W-:Y:S01]  /*2ad0*/  VIADD R9, R157, 0xffffffb8 ;  /* 0xffffffb89d097836 */ /* 0x000fe20000000000 */
[----:B------:R-:W-:Y:S01]  /*2ae0*/  LOP3.LUT R62, R62, 0xffff, RZ, 0xc0, !PT ;  /* 0x0000ffff3e3e7812 */ /* 0x000fe200078ec0ff */
[----:B------:R-:W-:Y:S01]  /*2af0*/  IMAD.IADD R95, R65, 0x1, -R60 ;  /* 0x00000001415f7824 */ /* 0x000fe200078e0a3c */
[----:B------:R-:W-:Y:S01]  /*2b00*/  LOP3.LUT R92, R79, 0xffff, RZ, 0xc0, !PT ;  /* 0x0000ffff4f5c7812 */ /* 0x000fe200078ec0ff */
[----:B------:R-:W-:Y:S01]  /*2b10*/  IMAD.WIDE.U32 R54, R55, 0xe00, R58 ;  /* 0x00000e0037367825 */ /* 0x000fe200078e003a */
[----:B------:R-:W-:-:S02]  /*2b20*/  LOP3.LUT R64, R64, 0xff, RZ, 0xc0, !PT ;  /* 0x000000ff40407812 */ /* 0x000fc400078ec0ff */
[----:B------:R-:W-:Y:S01]  /*2b30*/  IADD3 R60, PT, PT, R157, 0x108, RZ ;  /* 0x000001089d3c7810 */ /* 0x000fe20007ffe0ff */
[----:B------:R-:W-:Y:S01]  /*2b40*/  IMAD.WIDE.U32 R56, R57, 0xe00, R58 ;  /* 0x00000e0039387825 */ /* 0x000fe200078e003a */
[----:B------:R-:W-:Y:S02]  /*2b50*/  LEA R136, R136, R81, 0x3 ;  /* 0x0000005188887211 */ /* 0x000fe400078e18ff */
[----:B------:R-:W-:Y:S01]  /*2b60*/  LOP3.LUT R9, R9, 0xff, RZ, 0xc0, !PT ;  /* 0x000000ff09097812 */ /* 0x000fe200078ec0ff */
[----:B------:R-:W-:Y:S01]  /*2b70*/  IMAD.IADD R79, R65, 0x1, -R68 ;  /* 0x00000001414f7824 */ /* 0x000fe200078e0a44 */
[----:B------:R-:W-:Y:S01]  /*2b80*/  LOP3.LUT R68, R66, 0xff, RZ, 0xc0, !PT ;  /* 0x000000ff42447812 */ /* 0x000fe200078ec0ff */
[----:B------:R-:W-:Y:S01]  /*2b90*/  IMAD.WIDE.U32 R58, R13, 0xe00, R58 ;  /* 0x00000e000d3a7825 */ /* 0x000fe200078e003a */
[----:B------:R-:W-:Y:S02]  /*2ba0*/  IADD3 R13, PT, PT, R157, 0xe0, RZ ;  /* 0x000000e09d0d7810 */ /* 0x000fe40007ffe0ff */
[----:B------:R-:W-:Y:S01]  /*2bb0*/  IADD3 R81, PT, PT, R65, -R78, RZ ;  /* 0x8000004e41517210 */ /* 0x000fe20007ffe0ff */
[----:B------:R-:W-:Y:S01]  /*2bc0*/  VIADD R10, R157, 0xffffff90 ;  /* 0xffffff909d0a7836 */ /* 0x000fe20000000000 */
[C---:B------:R-:W-:Y:S01]  /*2bd0*/  IADD3 R87, PT, PT, R65.reuse, -R82, RZ ;  /* 0x8000005241577210 */ /* 0x040fe20007ffe0ff */
[C---:B------:R-:W-:Y:S01]  /*2be0*/  IMAD.IADD R85, R65.reuse, 0x1, -R80 ;  /* 0x0000000141557824 */ /* 0x040fe200078e0a50 */
[C---:B------:R-:W-:Y:S01]  /*2bf0*/  IADD3 R93, PT, PT, R65.reuse, -R88, RZ ;  /* 0x80000058415d7210 */ /* 0x040fe20007ffe0ff */
[C---:B------:R-:W-:Y:S01]  /*2c00*/  IMAD.IADD R97, R65.reuse, 0x1, -R62 ;  /* 0x0000000141617824 */ /* 0x040fe200078e0a3e */
[C---:B------:R-:W-:Y:S01]  /*2c10*/  IADD3 R99, PT, PT, R65.reuse, -R90, RZ ;  /* 0x8000005a41637210 */ /* 0x040fe20007ffe0ff */
[C---:B------:R-:W-:Y:S01]  /*2c20*/  IMAD.IADD R101, R65.reuse, 0x1, -R92 ;  /* 0x0000000141657824 */ /* 0x040fe200078e0a5c */
[----:B------:R-:W-:Y:S01]  /*2c30*/  LOP3.LUT R10, R10, 0xff, RZ, 0xc0, !PT ;  /* 0x000000ff0a0a7812 */ /* 0x000fe200078ec0ff */
[----:B------:R-:W-:Y:S01]  /*2c40*/  IMAD.IADD R51, R65, 0x1, -R64 ;  /* 0x0000000141337824 */ /* 0x000fe200078e0a40 */
[----:B------:R-:W-:Y:S01]  /*2c50*/  LOP3.LUT R62, R12, 0xffff, RZ, 0xc0, !PT ;  /* 0x0000ffff0c3e7812 */ /* 0x000fe200078ec0ff */
[----:B------:R-:W-:Y:S01]  /*2c60*/  IMAD.HI.U32 R65, R60, 0x6666667, RZ ;  /* 0x066666673c417827 */ /* 0x000fe200078e00ff */
[----:B------:R-:W-:-:S02]  /*2c70*/  LOP3.LUT R12, R11, 0xffff, RZ, 0xc0, !PT ;  /* 0x0000ffff0b0c7812 */ /* 0x000fc400078ec0ff */
[----:B------:R-:W-:Y:S01]  /*2c80*/  SHF.R.U32.HI R11, RZ, 0xd, R62 ;  /* 0x0000000dff0b7819 */ /* 0x000fe2000001163e */
[----:B------:R-:W-:Y:S01]  /*2c90*/  IMAD.HI.U32 R13, R13, 0x6666667, RZ ;  /* 0x066666670d0d7827 */ /* 0x000fe200078e00ff */
[----:B------:R-:W-:Y:S02]  /*2ca0*/  IADD3 R145, P5, PT, R163, R56, RZ ;  /* 0x00000038a3917210 */ /* 0x000fe40007fbe0ff */
[----:B------:R-:W-:Y:S01]  /*2cb0*/  LOP3.LUT R11, R11, 0xffff, RZ, 0xc0, !PT ;  /* 0x0000ffff0b0b7812 */ /* 0x000fe200078ec0ff */
[----:B------:R-:W-:Y:S01]  /*2cc0*/  IMAD.WIDE.U32 R60, R68, 0x200, RZ ;  /* 0x00000200443c7825 */ /* 0x000fe200078e00ff */
[----:B------:R-:W-:Y:S02]  /*2cd0*/  LOP3.LUT R17, R17, 0x4, R190, 0xf8, !PT ;  /* 0x0000000411117812 */ /* 0x000fe400078ef8be */
[----:B------:R-:W-:Y:S01]  /*2ce0*/  SHF.L.U32 R14, R14, 0x6, RZ ;  /* 0x000000060e0e7819 */ /* 0x000fe200000006ff */
[----:B------:R-:W-:Y:S01]  /*2cf0*/  IMAD R9, R9, 0xcd, RZ ;  /* 0x000000cd09097824 */ /* 0x000fe200078e02ff */
[----:B------:R-:W-:Y:S01]  /*2d00*/  LOP3.LUT R19, R19, 0xffff, RZ, 0xc0, !PT ;  /* 0x0000ffff13137812 */ /* 0x000fe200078ec0ff */
[----:B------:R-:W-:Y:S01]  /*2d10*/  IMAD R10, R10, 0xcd, RZ ;  /* 0x000000cd0a0a7824 */ /* 0x000fe200078e02ff */
[----:B------:R-:W-:Y:S01]  /*2d20*/  LOP3.LUT R14, R14, 0xe00, RZ, 0xc0, !PT ;  /* 0x00000e000e0e7812 */ /* 0x000fe200078ec0ff */
[----:B------:R-:W-:Y:S01]  /*2d30*/  IMAD.WIDE.U32 R140, R13, 0xe00, R60 ;  /* 0x00000e000d8c7825 */ /* 0x000fe200078e003c */
[----:B------:R-:W-:-:S02]  /*2d40*/  SHF.R.U32.HI R13, RZ, 0xd, R9 ;  /* 0x0000000dff0d7819 */ /* 0x000fc40000011609 */
[----:B------:R-:W-:Y:S01]  /*2d50*/  SHF.R.U32.HI R143, RZ, 0xd, R10 ;  /* 0x0000000dff8f7819 */ /* 0x000fe2000001160a */
[----:B------:R-:W-:Y:S01]  /*2d60*/  IMAD.WIDE.U32 R62, R11, 0xe00, R60 ;  /* 0x00000e000b3e7825 */ /* 0x000fe200078e003c */
[----:B------:R-:W-:Y:S02]  /*2d70*/  SHF.R.U32.HI R10, RZ, 0xc, R12 ;  /* 0x0000000cff0a7819 */ /* 0x000fe4000001160c */
[----:B------:R-:W-:Y:S01]  /*2d80*/  IADD3 R9, P0, PT, R163, R140, RZ ;  /* 0x0000008ca3097210 */ /* 0x000fe20007f1e0ff */
[--C-:B------:R-:W-:Y:S01]  /*2d90*/  IMAD.WIDE.U32 R12, R13, 0xe00, R60.reuse ;  /* 0x00000e000d0c7825 */ /* 0x100fe200078e003c */
[----:B------:R-:W-:Y:S02]  /*2da0*/  LOP3.LUT R67, R10, 0xffff, RZ, 0xc0, !PT ;  /* 0x0000ffff0a437812 */ /* 0x000fe400078ec0ff */
[----:B------:R-:W-:Y:S01]  /*2db0*/  IADD3.X R140, PT, PT, RZ, R141, RZ, P0, !PT ;  /* 0x0000008dff8c7210 */ /* 0x000fe200007fe4ff */
[----:B------:R-:W-:Y:S01]  /*2dc0*/  IMAD.WIDE.U32 R142, R143, 0xe00, R60 ;  /* 0x00000e008f8e7825 */ /* 0x000fe200078e003c */
[----:B------:R-:W-:-:S02]  /*2dd0*/  IADD3 R10, P0, PT, R163, R12, RZ ;  /* 0x0000000ca30a7210 */ /* 0x000fc40007f1e0ff */
[----:B------:R-:W-:Y:S01]  /*2de0*/  IADD3 R72, PT, PT, R15, R72, RZ ;  /* 0x000000480f487210 */ /* 0x000fe20007ffe0ff */
[----:B------:R-:W-:Y:S01]  /*2df0*/  IMAD.WIDE.U32 R64, R65, 0xe00, R60 ;  /* 0x00000e0041407825 */ /* 0x000fe200078e003c */
[C---:B------:R-:W-:Y:S02]  /*2e00*/  IADD3 R11, P4, PT, R163.reuse, R142, RZ ;  /* 0x0000008ea30b7210 */ /* 0x040fe40007f9e0ff */
[C---:B------:R-:W-:Y:S01]  /*2e10*/  IADD3 R166, PT, PT, R163.reuse, -0x200, R14 ;  /* 0xfffffe00a3a67810 */ /* 0x040fe20007ffe00e */
[----:B------:R-:W-:Y:S01]  /*2e20*/  IMAD.X R141, RZ, RZ, R13, P0 ;  /* 0x000000ffff8d7224 */ /* 0x000fe200000e060d */
[C---:B------:R-:W-:Y:S01]  /*2e30*/  IADD3 R12, P0, PT, R163.reuse, R62, RZ ;  /* 0x0000003ea30c7210 */ /* 0x040fe20007f1e0ff */
[----:B------:R-:W-:Y:S01]  /*2e40*/  IMAD.X R142, RZ, RZ, R143, P4 ;  /* 0x000000ffff8e7224 */ /* 0x000fe200020e068f */
[----:B------:R-:W-:Y:S01]  /*2e50*/  IADD3 R13, P4, PT, R163, R54, RZ ;  /* 0x00000036a30d7210 */ /* 0x000fe20007f9e0ff */
[C---:B------:R-:W-:Y:S01]  /*2e60*/  VIADD R56, R157.reuse, 0x160 ;  /* 0x000001609d387836 */ /* 0x040fe20000000000 */
[----:B------:R-:W-:Y:S01]  /*2e70*/  IADD3.X R143, PT, PT, RZ, R63, RZ, P0, !PT ;  /* 0x0000003fff8f7210 */ /* 0x000fe200007fe4ff */
[C---:B------:R-:W-:Y:S01]  /*2e80*/  @P1 VIADD R56, R157.reuse, 0xfffffff8 ;  /* 0xfffffff89d381836 */ /* 0x040fe20000000000 */
[----:B------:R-:W0:Y:S01]  /*2e90*/  LDC.64 R62, c[0x0][0x390] ;  /* 0x0000e400ff3e7b82 */ /* 0x000e220000000a00 */
[----:B------:R-:W-:Y:S01]  /*2ea0*/  SHF.L.U32 R54, R157, 0x8, RZ ;  /* 0x000000089d367819 */ /* 0x000fe200000006ff */
[----:B------:R-:W-:Y:S01]  /*2eb0*/  IMAD.X R144, RZ, RZ, R55, P4 ;  /* 0x000000ffff907224 */ /* 0x000fe200020e0637 */
[----:B------:R-:W-:Y:S01]  /*2ec0*/  IADD3 R147, P0, PT, R163, R58, RZ ;  /* 0x0000003aa3937210 */ /* 0x000fe20007f1e0ff */
[----:B------:R-:W-:Y:S01]  /*2ed0*/  IMAD.X R146, RZ, RZ, R57, P5 ;  /* 0x000000ffff927224 */ /* 0x000fe200028e0639 */
[----:B------:R-:W-:Y:S01]  /*2ee0*/  LOP3.LUT R54, R54, 0xe00, RZ, 0xc0, !PT ;  /* 0x00000e0036367812 */ /* 0x000fe200078ec0ff */
[----:B------:R-:W-:Y:S01]  /*2ef0*/  IMAD.WIDE.U32 R60, R67, 0xe00, R60 ;  /* 0x00000e00433c7825 */ /* 0x000fe200078e003c */
[----:B------:R-:W-:-:S02]  /*2f00*/  ISETP.GE.U32.AND P4, PT, R157, 0x38, PT ;  /* 0x000000389d00780c */ /* 0x000fc40003f86070 */
[----:B------:R-:W-:Y:S01]  /*2f10*/  IADD3 R149, P1, PT, R163, R64, RZ ;  /* 0x00000040a3957210 */ /* 0x000fe20007f3e0ff */
[C---:B------:R-:W-:Y:S01]  /*2f20*/  VIADD R58, R157.reuse, 0x158 ;  /* 0x000001589d3a7836 */ /* 0x040fe20000000000 */
[----:B------:R-:W-:Y:S01]  /*2f30*/  IADD3.X R148, PT, PT, RZ, R59, RZ, P0, !PT ;  /* 0x0000003bff947210 */ /* 0x000fe200007fe4ff */
[----:B------:R-:W-:Y:S01]  /*2f40*/  @P3 VIADD R58, R157, 0xfffffff0 ;  /* 0xfffffff09d3a3836 */ /* 0x000fe20000000000 */
[----:B------:R-:W-:Y:S01]  /*2f50*/  LOP3.LUT R17, R17, R54, RZ, 0xfc, !PT ;  /* 0x0000003611117212 */ /* 0x000fe200078efcff */
[----:B------:R-:W-:Y:S01]  /*2f60*/  IMAD.X R150, RZ, RZ, R65, P1 ;  /* 0x000000ffff967224 */ /* 0x000fe200008e0641 */
[C---:B------:R-:W-:Y:S01]  /*2f70*/  LOP3.LUT P0, RZ, R15.reuse, 0xff, R70, 0xf8, !PT ;  /* 0x000000ff0fff7812 */ /* 0x040fe2000780f846 */
[----:B------:R-:W-:Y:S01]  /*2f80*/  IMAD.IADD R68, R15, 0x1, R68 ;  /* 0x000000010f447824 */ /* 0x000fe200078e0244 */
[----:B------:R-:W-:Y:S02]  /*2f90*/  LOP3.LUT R55, R54, 0x1f8, R191, 0xf8, !PT ;  /* 0x000001f836377812 */ /* 0x000fe400078ef8bf */
[----:B------:R-:W-:-:S02]  /*2fa0*/  ISETP.GT.U32.OR P1, PT, R56, 0x13f, !P0 ;  /* 0x0000013f3800780c */ /* 0x000fc40004724470 */
[----:B------:R-:W-:Y:S02]  /*2fb0*/  LOP3.LUT R55, R55, 0x4, R190, 0xf8, !PT ;  /* 0x0000000437377812 */ /* 0x000fe400078ef8be */
[----:B------:R-:W-:Y:S01]  /*2fc0*/  IADD3 R59, PT, PT, R157, 0x130, RZ ;  /* 0x000001309d3b7810 */ /* 0x000fe20007ffe0ff */
[--C-:B0-----:R-:W-:Y:S01]  /*2fd0*/  IMAD.WIDE.U32 R56, R17, 0x4, R62.reuse ;  /* 0x0000000411387825 */ /* 0x101fe200078e003e */
[----:B------:R-:W-:Y:S02]  /*2fe0*/  @P4 IADD3 R59, PT, PT, R157, -0x38, RZ ;  /* 0xffffffc89d3b4810 */ /* 0x000fe40007ffe0ff */
[----:B------:R-:W-:Y:S01]  /*2ff0*/  IADD3 R151, P5, PT, R163, R60, RZ ;  /* 0x0000003ca3977210 */ /* 0x000fe20007fbe0ff */
[----:B------:R-:W-:Y:S01]  /*3000*/  IMAD.WIDE.U32 R54, R55, 0x4, R62 ;  /* 0x0000000437367825 */ /* 0x000fe200078e003e */
[----:B------:R-:W-:Y:S02]  /*3010*/  IADD3 R156, P4, PT, R56, 0x400000, RZ ;  /* 0x00400000389c7810 */ /* 0x000fe40007f9e0ff */
[----:B------:R-:W-:Y:S01]  /*3020*/  LOP3.LUT P3, RZ, R15, 0xff, R66, 0xf8, !PT ;  /* 0x000000ff0fff7812 */ /* 0x000fe2000786f842 */
[C---:B------:R-:W-:Y:S01]  /*3030*/  VIADD R60, R157.reuse, 0x138 ;  /* 0x000001389d3c7836 */ /* 0x040fe20000000000 */
[----:B------:R-:W-:Y:S01]  /*3040*/  IADD3.X R152, PT, PT, RZ, R61, RZ, P5, !PT ;  /* 0x0000003dff987210 */ /* 0x000fe20002ffe4ff */
[----:B------:R-:W-:Y:S01]  /*3050*/  IMAD.X R155, RZ, RZ, R57, P4 ;  /* 0x000000ffff9b7224 */ /* 0x000fe200020e0639 */
[----:B------:R-:W-:Y:S01]  /*3060*/  IADD3 R154, P5, PT, R54, 0x800000, RZ ;  /* 0x00800000369a7810 */ /* 0x000fe20007fbe0ff */
[----:B------:R-:W-:Y:S01]  /*3070*/  @P2 VIADD R60, R157, 0xffffffd0 ;  /* 0xffffffd09d3c2836 */ /* 0x000fe20000000000 */
[----:B------:R-:W-:-:S02]  /*3080*/  ISETP.GT.U32.OR P4, PT, R59, 0x13f, !P3 ;  /* 0x0000013f3b00780c */ /* 0x000fc40005f84470 */
[----:B------:R-:W-:Y:S01]  /*3090*/  LOP3.LUT R66, R66, 0xff, RZ, 0xc0, !PT ;  /* 0x000000ff42427812 */ /* 0x000fe200078ec0ff */
[----:B------:R-:W-:Y:S01]  /*30a0*/  IMAD.X R153, RZ, RZ, R55, P5 ;  /* 0x000000ffff997224 */ /* 0x000fe200028e0637 */
[----:B------:R-:W-:Y:S02]  /*30b0*/  LOP3.LUT R70, R70, 0xff, RZ, 0xc0, !PT ;  /* 0x000000ff46467812 */ /* 0x000fe400078ec0ff */
[----:B------:R-:W-:Y:S01]  /*30c0*/  ISETP.EQ.OR P4, PT, R189, 0x7, P4 ;  /* 0x00000007bd00780c */ /* 0x000fe20002782670 */
[C---:B------:R-:W-:Y:S01]  /*30d0*/  IMAD R51, R66.reuse, 0x8, R51 ;  /* 0x0000000842337824 */ /* 0x040fe200078e0233 */
[C---:B------:R-:W-:Y:S01]  /*30e0*/  LEA R69, R66.reuse, R69, 0x3 ;  /* 0x0000004542457211 */ /* 0x040fe200078e18ff */
[C---:B------:R-:W-:Y:S01]  /*30f0*/  IMAD R75, R66.reuse, 0x8, R75 ;  /* 0x00000008424b7824 */ /* 0x040fe200078e024b */
[C---:B------:R-:W-:Y:S01]  /*3100*/  LEA R79, R66.reuse, R79, 0x3 ;  /* 0x0000004f424f7211 */ /* 0x040fe200078e18ff */
[C---:B------:R-:W-:Y:S01]  /*3110*/  IMAD R180, R66.reuse, 0x8, R83 ;  /* 0x0000000842b47824 */ /* 0x040fe200078e0253 */
[C---:B------:R-:W-:Y:S01]  /*3120*/  LEA R87, R66.reuse, R87, 0x3 ;  /* 0x0000005742577211 */ /* 0x040fe200078e18ff */
[C---:B------:R-:W-:Y:S01]  /*3130*/  IMAD R91, R66.reuse, 0x8, R91 ;  /* 0x00000008425b7824 */ /* 0x040fe200078e025b */
[C---:B------:R-:W-:Y:S01]  /*3140*/  LEA R95, R66.reuse, R95, 0x3 ;  /* 0x0000005f425f7211 */ /* 0x040fe200078e18ff */
[----:B------:R-:W-:Y:S01]  /*3150*/  IMAD R99, R66, 0x8, R99 ;  /* 0x0000000842637824 */ /* 0x000fe200078e0263 */
[----:B------:R-:W-:Y:S01]  /*3160*/  ISETP.GT.U32.OR P5, PT, R58, 0x13f, !P3 ;  /* 0x0000013f3a00780c */ /* 0x000fe20005fa4470 */
[----:B------:R-:W-:Y:S01]  /*3170*/  IMAD R187, R70, 0x8, R53 ;  /* 0x0000000846bb7824 */ /* 0x000fe200078e0235 */
[----:B------:R-:W-:Y:S01]  /*3180*/  SHF.L.U32 R66, R66, 0x9, RZ ;  /* 0x0000000942427819 */ /* 0x000fe200000006ff */
[C---:B------:R-:W-:Y:S01]  /*3190*/  IMAD R77, R70.reuse, 0x8, R77 ;  /* 0x00000008464d7824 */ /* 0x040fe200078e024d */
[C---:B------:R-:W-:Y:S01]  /*31a0*/  SHF.L.U32 R53, R70.reuse, 0x9, RZ ;  /* 0x0000000946357819 */ /* 0x040fe200000006ff */
[----:B------:R-:W-:Y:S01]  /*31b0*/  IMAD R179, R70, 0x8, R85 ;  /* 0x0000000846b37824 */ /* 0x000fe200078e0255 */
[C---:B------:R-:W-:Y:S01]  /*31c0*/  ISETP.GT.U32.OR P4, PT, R68.reuse, 0x7, P4 ;  /* 0x000000074400780c */ /* 0x040fe20002784470 */
[----:B------:R-:W-:Y:S01]  /*31d0*/  IMAD R54, R19, 0xe00, R66 ;  /* 0x00000e0013367824 */ /* 0x000fe200078e0242 */
[----:B------:R-:W-:Y:S01]  /*31e0*/  ISETP.GT.U32.OR P3, PT, R68, 0x7, !P3 ;  /* 0x000000074400780c */ /* 0x000fe20005f64470 */
[----:B------:R-:W-:Y:S01]  /*31f0*/  IMAD R93, R70, 0x8, R93 ;  /* 0x00000008465d7824 */ /* 0x000fe200078e025d */
[----:B------:R-:W-:Y:S01]  /*3200*/  ISETP.LT.U32.OR P5, PT, R76, 0x5, P5 ;  /* 0x000000054c00780c */ /* 0x000fe20002fa1470 */
[----:B------:R-:W-:Y:S01]  /*3210*/  IMAD R101, R70, 0x8, R101 ;  /* 0x0000000846657824 */ /* 0x000fe200078e0265 */
[C---:B------:R-:W-:Y:S01]  /*3220*/  IADD3 R14, PT, PT, R163.reuse, 0xb400, R16 ;  /* 0x0000b400a30e7810 */ /* 0x040fe20007ffe010 */
[----:B------:R-:W-:Y:S01]  /*3230*/  IMAD.MOV.U32 R85, RZ, RZ, RZ ;  /* 0x000000ffff557224 */ /* 0x000fe200078e00ff */
[C---:B------:R-:W-:Y:S01]  /*3240*/  IADD3 R17, PT, PT, R163.reuse, 0x1da00, R22 ;  /* 0x0001da00a3117810 */ /* 0x040fe20007ffe016 */
[----:B------:R-:W-:Y:S01]  /*3250*/  IMAD.U32 R22, RZ, RZ, UR7 ;  /* 0x00000007ff167e24 */ /* 0x000fe2000f8e00ff */
[----:B------:R-:W-:-:S02]  /*3260*/  IADD3 R161, PT, PT, R163, R52, R66 ;  /* 0x00000034a3a17210 */ /* 0x000fc40007ffe042 */
[----:B------:R-:W-:Y:S01]  /*3270*/  IADD3 R160, PT, PT, R163, R160, R66 ;  /* 0x000000a0a3a07210 */ /* 0x000fe20007ffe042 */
[----:B------:R-:W-:Y:S01]  /*3280*/  IMAD R159, R189, 0x5a0, R22 ;  /* 0x000005a0bd9f7824 */ /* 0x000fe200078e0216 */
[C---:B------:R-:W-:Y:S02]  /*3290*/  IADD3 R15, PT, PT, R163.reuse, 0x11600, R34 ;  /* 0x00011600a30f7810 */ /* 0x040fe40007ffe022 */
[C---:B------:R-:W-:Y:S02]  /*32a0*/  IADD3 R16, PT, PT, R163.reuse, 0x29e00, R44 ;  /* 0x00029e00a3107810 */ /* 0x040fe40007ffe02c */
[C---:B------:R-:W-:Y:S02]  /*32b0*/  IADD3 R18, PT, PT, R163.reuse, 0x17800, R18 ;  /* 0x00017800a3127810 */ /* 0x040fe40007ffe012 */
[C---:B------:R-:W-:Y:S02]  /*32c0*/  IADD3 R19, PT, PT, R163.reuse, 0xb400, R40 ;  /* 0x0000b400a3137810 */ /* 0x040fe40007ffe028 */
[----:B------:R-:W-:-:S02]  /*32d0*/  IADD3 R164, PT, PT, R163, R164, R53 ;  /* 0x000000a4a3a47210 */ /* 0x000fc40007ffe035 */
[----:B------:R-:W-:Y:S02]  /*32e0*/  P2R R193, PR, RZ, 0x10 ;  /* 0x00000010ffc17803 */ /* 0x000fe40000000000 */
[----:B------:R-:W-:Y:S02]  /*32f0*/  ISETP.GT.U32.OR P2, PT, R60, 0x13f, !P0 ;  /* 0x0000013f3c00780c */ /* 0x000fe40004744470 */
[--C-:B------:R-:W-:Y:S01]  /*3300*/  IADD3 R163, PT, PT, R163, R42, R53.reuse ;  /* 0x0000002aa3a37210 */ /* 0x100fe20007ffe035 */
[----:B------:R-:W-:Y:S01]  /*3310*/  IMAD R53, R20, 0xe00, R53 ;  /* 0x00000e0014357824 */ /* 0x000fe200078e0235 */
[----:B------:R-:W-:Y:S02]  /*3320*/  ISETP.LT.U32.OR P4, PT, R157, 0x10, P3 ;  /* 0x000000109d00780c */ /* 0x000fe40001f81470 */
[----:B------:R-:W-:Y:S02]  /*3330*/  ISETP.GT.U32.OR P0, PT, R72, 0x7, !P0 ;  /* 0x000000074800780c */ /* 0x000fe40004704470 */
[----:B------:R-:W-:-:S02]  /*3340*/  ISETP.GT.U32.OR P5, PT, R68, 0x7, P5 ;  /* 0x000000074400780c */ /* 0x000fc40002fa4470 */
[C-C-:B------:R-:W-:Y:S02]  /*3350*/  IADD3 R20, PT, PT, R192.reuse, R32, R27.reuse ;  /* 0x00000020c0147210 */ /* 0x140fe40007ffe01b */
[----:B------:R-:W-:Y:S02]  /*3360*/  IADD3 R33, PT, PT, R192, R33, R27 ;  /* 0x00000021c0217210 */ /* 0x000fe40007ffe01b */
[----:B------:R-:W-:Y:S01]  /*3370*/  SHF.L.U64.HI R22, R2, 0x2, R23 ;  /* 0x0000000202167819 */ /* 0x000fe20000010217 */
[----:B------:R-:W-:Y:S01]  /*3380*/  VIADD R20, R20, 0xfffff000 ;  /* 0xfffff00014147836 */ /* 0x000fe20000000000 */
[----:B------:R-:W-:Y:S02]  /*3390*/  ISETP.GT.U32.OR P6, PT, R157, 0x37, P3 ;  /* 0x000000379d00780c */ /* 0x000fe40001fc4470 */
[----:B------:R-:W-:Y:S02]  /*33a0*/  P2R R44, PR, RZ, 0x10 ;  /* 0x00000010ff2c7803 */ /* 0x000fe40000000000 */
[----:B------:R-:W-:-:S02]  /*33b0*/  P2R R194, PR, RZ, 0x20 ;  /* 0x00000020ffc27803 */ /* 0x000fc40000000000 */
[----:B------:R-:W-:Y:S02]  /*33c0*/  IADD3 R54, PT, PT, R192, R54, R27 ;  /* 0x00000036c0367210 */ /* 0x000fe40007ffe01b */
[----:B------:R-:W-:Y:S02]  /*33d0*/  IADD3 R168, PT, PT, R157, 0x120, RZ ;  /* 0x000001209da87810 */ /* 0x000fe40007ffe0ff */
[----:B------:R-:W-:Y:S01]  /*33e0*/  SHF.L.U64.HI R23, R3, 0x2, R24 ;  /* 0x0000000203177819 */ /* 0x000fe20000010218 */
[----:B------:R-:W-:Y:S01]  /*33f0*/  VIADD R167, R54, 0xfffff000 ;  /* 0xfffff00036a77836 */ /* 0x000fe20000000000 */
[----:B------:R-:W-:Y:S01]  /*3400*/  LOP3.LUT R32, R28, 0x7, R157, 0xf8, !PT ;  /* 0x000000071c207812 */ /* 0x000fe200078ef89d */
[----:B------:R-:W-:Y:S01]  /*3410*/  IMAD.HI.U32 R168, R168, 0x6666667, RZ ;  /* 0x06666667a8a87827 */ /* 0x000fe200078e00ff */
[----:B------:R-:W-:Y:S02]  /*3420*/  ISETP.GT.U32.OR P4, PT, R157, 0x2f, P0 ;  /* 0x0000002f9d00780c */ /* 0x000fe40000784470 */
[----:B------:R-:W-:-:S02]  /*3430*/  ISETP.LT.U32.OR P1, PT, R74, 0x5, P1 ;  /* 0x000000054a00780c */ /* 0x000fc40000f21470 */
[----:B------:R-:W-:Y:S02]  /*3440*/  ISETP.LT.U32.OR P2, PT, R73, 0x5, P2 ;  /* 0x000000054900780c */ /* 0x000fe40001741470 */
[C---:B------:R-:W-:Y:S02]  /*3450*/  LEA R71, R70.reuse, R71, 0x3 ;  /* 0x0000004746477211 */ /* 0x040fe400078e18ff */
[C---:B------:R-:W-:Y:S01]  /*3460*/  LEA R181, R70.reuse, R81, 0x3 ;  /* 0x0000005146b57211 */ /* 0x040fe200078e18ff */
[----:B------:R-:W-:Y:S01]  /*3470*/  HFMA2 R81, -RZ, RZ, 0, 0 ;  /* 0x00000000ff517431 */ /* 0x000fe200000001ff */
[C---:B------:R-:W-:Y:S02]  /*3480*/  LEA R89, R70.reuse, R89, 0x3 ;  /* 0x0000005946597211 */ /* 0x040fe400078e18ff */
[----:B------:R-:W-:Y:S02]  /*3490*/  LEA R97, R70, R97, 0x3 ;  /* 0x0000006146617211 */ /* 0x000fe400078e18ff */
[----:B------:R-:W-:Y:S01]  /*34a0*/  IADD3 R53, PT, PT, R192, R53, R27 ;  /* 0x00000035c0357210 */ /* 0x000fe20007ffe01b */
[----:B------:R-:W-:Y:S01]  /*34b0*/  VIADD R27, R29, 0x5200 ;  /* 0x000052001d1b7836 */ /* 0x000fe20000000000 */
[----:B------:R-:W-:Y:S01]  /*34c0*/  SHF.L.U64.HI R24, R4, 0x2, R25 ;  /* 0x0000000204187819 */ /* 0x000fe20000010219 */
[----:B------:R-:W-:Y:S01]  /*34d0*/  VIADD R29, R30, 0x23c00 ;  /* 0x00023c001e1d7836 */ /* 0x000fe20000000000 */
[----:B------:R-:W-:-:S02]  /*34e0*/  ISETP.LT.U32.OR P5, PT, R157, 0x8, P0 ;  /* 0x000000089d00780c */ /* 0x000fc400007a1470 */
[----:B------:R-:W-:Y:S02]  /*34f0*/  SHF.L.U64.HI R25, R5, 0x2, R26 ;  /* 0x0000000205197819 */ /* 0x000fe4000001021a */
[----:B------:R-:W-:Y:S02]  /*3500*/  IADD3 R26, PT, PT, R33, 0x5200, RZ ;  /* 0x00005200211a7810 */ /* 0x000fe40007ffe0ff */
[----:B------:R-:W-:Y:S02]  /*3510*/  IADD3 R28, PT, PT, R31, 0x1da00, RZ ;  /* 0x0001da001f1c7810 */ /* 0x000fe40007ffe0ff */
[----:B------:R-:W-:Y:S02]  /*3520*/  P2R R44, PR, RZ, 0x40 ;  /* 0x00000040ff2c7803 */ /* 0x000fe40000000000 */
[----:B------:R-:W-:Y:S02]  /*3530*/  IADD3 R30, PT, PT, R32, -0x1000, RZ ;  /* 0xfffff000201e7810 */ /* 0x000fe40007ffe0ff */
[----:B------:R-:W-:-:S02]  /*3540*/  LEA R31, R38, UR7, 0x2 ;  /* 0x00000007261f7c11 */ /* 0x000fc4000f8e10ff */
[----:B------:R-:W-:Y:S02]  /*3550*/  LEA R33, R36, UR7, 0x2 ;  /* 0x0000000724217c11 */ /* 0x000fe4000f8e10ff */
[----:B------:R-:W-:Y:S02]  /*3560*/  P2R R44, PR, RZ, 0x10 ;  /* 0x00000010ff2c7803 */ /* 0x000fe40000000000 */
[C---:B------:R-:W-:Y:S02]  /*3570*/  ISETP.GT.U32.OR P1, PT, R72.reuse, 0x7, P1 ;  /* 0x000000074800780c */ /* 0x040fe40000f24470 */
[----:B------:R-:W-:Y:S02]  /*3580*/  ISETP.GT.U32.OR P2, PT, R72, 0x7, P2 ;  /* 0x000000074800780c */ /* 0x000fe40001744470 */
[----:B------:R-:W-:Y:S02]  /*3590*/  MOV R83, RZ ;  /* 0x000000ff00537202 */ /* 0x000fe40000000f00 */
[----:B------:R-:W-:-:S02]  /*35a0*/  LEA R158, R192, UR5, 0x2 ;  /* 0x00000005c09e7c11 */ /* 0x000fc4000f8e10ff */
[----:B------:R-:W-:Y:S02]  /*35b0*/  SHF.L.U64.HI R21, R0, 0x2, R21 ;  /* 0x0000000200157819 */ /* 0x000fe40000010215 */
[----:B------:R-:W-:Y:S02]  /*35c0*/  LEA R32, R50, UR7, 0x2 ;  /* 0x0000000732207c11 */ /* 0x000fe4000f8e10ff */
[----:B------:R-:W-:Y:S02]  /*35d0*/  LEA R34, R49, UR7, 0x2 ;  /* 0x0000000731227c11 */ /* 0x000fe4000f8e10ff */
[----:B------:R-:W-:Y:S02]  /*35e0*/  LEA R35, R35, UR7, 0x2 ;  /* 0x0000000723237c11 */ /* 0x000fe4000f8e10ff */
[----:B------:R-:W-:Y:S02]  /*35f0*/  LEA R36, R48, UR7, 0x2 ;  /* 0x0000000730247c11 */ /* 0x000fe4000f8e10ff */
[----:B------:R-:W-:-:S02]  /*3600*/  LEA R37, R37, UR7, 0x2 ;  /* 0x0000000725257c11 */ /* 0x000fc4000f8e10ff */
[----:B------:R-:W-:Y:S02]  /*3610*/  LEA R38, R47, UR7, 0x2 ;  /* 0x000000072f267c11 */ /* 0x000fe4000f8e10ff */
        /* <DEDUP_REMOVED lines=28> */
[----:B------:R-:W-:-:S02]  /*37e0*/  IADD3 R170, PT, PT, R53, -0x1000, RZ ;  /* 0xfffff00035aa7810 */ /* 0x000fc40007ffe0ff */
[----:B------:R-:W-:Y:S02]  /*37f0*/  SHF.L.U64.HI R137, R6, 0x2, R137 ;  /* 0x0000000206897819 */ /* 0x000fe40000010289 */
[----:B------:R-:W-:Y:S02]  /*3800*/  SHF.L.U64.HI R138, R7, 0x2, R138 ;  /* 0x00000002078a7819 */ /* 0x000fe4000001028a */
[----:B------:R-:W-:Y:S02]  /*3810*/  SHF.L.U64.HI R139, R8, 0x2, R139 ;  /* 0x00000002088b7819 */ /* 0x000fe4000001028b */
[----:B------:R-:W-:Y:S02]  /*3820*/  SHF.L.U64.HI R140, R9, 0x2, R140 ;  /* 0x00000002098c7819 */ /* 0x000fe4000001028c */
[----:B------:R-:W-:Y:S02]  /*3830*/  SHF.L.U64.HI R141, R10, 0x2, R141 ;  /* 0x000000020a8d7819 */ /* 0x000fe4000001028d */
[----:B------:R-:W-:-:S02]  /*3840*/  SHF.L.U64.HI R142, R11, 0x2, R142 ;  /* 0x000000020b8e7819 */ /* 0x000fc4000001028e */
[----:B------:R-:W-:Y:S02]  /*3850*/  SHF.L.U64.HI R143, R12, 0x2, R143 ;  /* 0x000000020c8f7819 */ /* 0x000fe4000001028f */
[----:B------:R-:W-:Y:S02]  /*3860*/  SHF.L.U64.HI R144, R13, 0x2, R144 ;  /* 0x000000020d907819 */ /* 0x000fe40000010290 */
[----:B------:R-:W-:Y:S02]  /*3870*/  SHF.L.U64.HI R146, R145, 0x2, R146 ;  /* 0x0000000291927819 */ /* 0x000fe40000010292 */
[----:B------:R-:W-:Y:S02]  /*3880*/  SHF.L.U64.HI R148, R147, 0x2, R148 ;  /* 0x0000000293947819 */ /* 0x000fe40000010294 */
[----:B------:R-:W-:Y:S02]  /*3890*/  SHF.L.U64.HI R150, R149, 0x2, R150 ;  /* 0x0000000295967819 */ /* 0x000fe40000010296 */
[----:B------:R-:W-:-:S02]  /*38a0*/  SHF.L.U64.HI R152, R151, 0x2, R152 ;  /* 0x0000000297987819 */ /* 0x000fc40000010298 */
[----:B---34-:R-:W-:-:S07]  /*38b0*/  P2R R44, PR, RZ, 0x20 ;  /* 0x00000020ff2c7803 */ /* 0x018fce0000000000 */
.L_x_0:
[----:B------:R-:W0:Y:S01]  /*38c0*/  S2UR UR5, SR_CTAID.X ;  /* 0x00000000000579c3 */ /* 0x000e220000002500 */
[----:B------:R-:W-:Y:S01]  /*38d0*/  P2R R94, PR, RZ, 0x4 ;  /* 0x00000004ff5e7803 */ /* 0x000fe20000000000 */
[----:B------:R-:W-:Y:S01]  /*38e0*/  VIADD R57, R189, 0x1 ;  /* 0x00000001bd397836 */ /* 0x000fe20000000000 */
[----:B------:R-:W-:Y:S01]  /*38f0*/  ISETP.GE.U32.AND P2, PT, R157, 0x20, PT ;  /* 0x000000209d00780c */ /* 0x000fe20003f46070 */
[----:B------:R-:W-:Y:S01]  /*3900*/  IMAD.MOV.U32 R80, RZ, RZ, RZ ;  /* 0x000000ffff507224 */ /* 0x000fe200078e00ff */
[----:B------:R-:W-:Y:S02]  /*3910*/  P2R R96, PR, RZ, 0x2 ;  /* 0x00000002ff607803 */ /* 0x000fe40000000000 */
[----:B------:R-:W-:Y:S02]  /*3920*/  IADD3 R56, PT, PT, R189, 0x2, RZ ;  /* 0x00000002bd387810 */ /* 0x000fe40007ffe0ff */
[----:B------:R-:W-:Y:S02]  /*3930*/  CS2R R86, SRZ ;  /* 0x0000000000567805 */ /* 0x000fe4000001ff00 */
[----:B------:R-:W-:Y:S01]  /*3940*/  MOV R44, R57 ;  /* 0x00000039002c7202 */ /* 0x000fe20000000f00 */
[----:B------:R-:W-:Y:S01]  /*3950*/  IMAD.MOV.U32 R82, RZ, RZ, RZ ;  /* 0x000000ffff527224 */ /* 0x000fe200078e00ff */
[----:B------:R-:W-:-:S02]  /*3960*/  CS2R R88, SRZ ;  /* 0x0000000000587805 */ /* 0x000fc4000001ff00 */
[----:B------:R-:W-:Y:S02]  /*3970*/  MOV R84, RZ ;  /* 0x000000ff00547202 */ /* 0x000fe40000000f00 */
[----:B------:R-:W-:Y:S02]  /*3980*/  CS2R R90, SRZ ;  /* 0x00000000005a7805 */ /* 0x000fe4000001ff00 */
[----:B------:R-:W-:Y:S02]  /*3990*/  CS2R R92, SRZ ;  /* 0x00000000005c7805 */ /* 0x000fe4000001ff00 */
[----:B------:R-:W-:Y:S01]  /*39a0*/  MOV R50, UR10 ;  /* 0x0000000a00327c02 */ /* 0x000fe20008000f00 */
[----:B------:R-:W-:Y:S02]  /*39b0*/  @P2 VIADD R44, R189, 0xfffffffc ;  /* 0xfffffffcbd2c2836 */ /* 0x000fe40000000000 */
[----:B------:R-:W-:Y:S01]  /*39c0*/  IMAD.U32 R51, RZ, RZ, UR11 ;  /* 0x0000000bff337e24 */ /* 0x000fe2000f8e00ff */
[----:B------:R-:W-:-:S02]  /*39d0*/  MOV R95, RZ ;  /* 0x000000ff005f7202 */ /* 0x000fc40000000f00 */
[----:B------:R-:W-:Y:S01]  /*39e0*/  MOV R97, RZ ;  /* 0x000000ff00617202 */ /* 0x000fe20000000f00 */
[----:B------:R-:W-:Y:S01]  /*39f0*/  IMAD.U32 R54, RZ, RZ, UR10 ;  /* 0x0000000aff367e24 */ /* 0x000fe2000f8e00ff */
[----:B------:R-:W-:Y:S01]  /*3a00*/  MOV R55, UR11 ;  /* 0x0000000b00377c02 */ /* 0x000fe20008000f00 */
[----:B0-----:R-:W-:Y:S01]  /*3a10*/  USHF.R.U32.HI UR5, URZ, 0x6, UR5 ;  /* 0x00000006ff057899 */ /* 0x001fe20008011605 */
[----:B------:R-:W-:Y:S02]  /*3a20*/  ISETP.GE.U32.AND P1, PT, R157, 0x18, PT ;  /* 0x000000189d00780c */ /* 0x000fe40003f26070 */
[----:B------:R-:W-:Y:S01]  /*3a30*/  CS2R R98, SRZ ;  /* 0x0000000000627805 */ /* 0x000fe2000001ff00 */
[----:B------:R-:W-:Y:S01]  /*3a40*/  IMAD.MOV.U32 R103, RZ, RZ, RZ ;  /* 0x000000ffff677224 */ /* 0x000fe200078e00ff */
[----:B------:R-:W-:Y:S02]  /*3a50*/  MOV R101, RZ ;  /* 0x000000ff00657202 */ /* 0x000fe40000000f00 */
[----:B------:R-:W-:-:S02]  /*3a60*/  CS2R R104, SRZ ;  /* 0x0000000000687805 */ /* 0x000fc4000001ff00 */
[C---:B------:R-:W-:Y:S02]  /*3a70*/  IADD3 R45, PT, PT, R44.reuse, UR5, RZ ;  /* 0x000000052c2d7c10 */ /* 0x040fe4000fffe0ff */
[----:B------:R-:W-:Y:S02]  /*3a80*/  CS2R R106, SRZ ;  /* 0x00000000006a7805 */ /* 0x000fe4000001ff00 */
[----:B------:R-:W-:Y:S01]  /*3a90*/  LOP3.LUT P4, RZ, R44, UR5, RZ, 0xfc, !PT ;  /* 0x000000052cff7c12 */ /* 0x000fe2000f88fcff */
[----:B------:R-:W-:Y:S01]  /*3aa0*/  IMAD.U32 R44, RZ, RZ, UR10 ;  /* 0x0000000aff2c7e24 */ /* 0x000fe2000f8e00ff */
[----:B------:R-:W-:Y:S01]  /*3ab0*/  MOV R113, RZ ;  /* 0x000000ff00717202 */ /* 0x000fe20000000f00 */
[----:B------:R-:W-:Y:S01]  /*3ac0*/  IMAD.MOV.U32 R109, RZ, RZ, RZ ;  /* 0x000000ffff6d7224 */ /* 0x000fe200078e00ff */
[----:B------:R-:W-:Y:S02]  /*3ad0*/  ISETP.GT.U32.OR P4, PT, R45, 0x7, !P4 ;  /* 0x000000072d00780c */ /* 0x000fe40006784470 */
[----:B------:R-:W-:-:S02]  /*3ae0*/  MOV R117, RZ ;  /* 0x000000ff00757202 */ /* 0x000fc40000000f00 */
[----:B------:R-:W-:Y:S01]  /*3af0*/  MOV R131, RZ ;  /* 0x000000ff00837202 */ /* 0x000fe20000000f00 */
[----:B------:R-:W-:Y:S01]  /*3b00*/  IMAD.MOV.U32 R129, RZ, RZ, RZ ;  /* 0x000000ffff817224 */ /* 0x000fe200078e00ff */
[----:B------:R-:W-:Y:S01]  /*3b10*/  MOV R45, UR11 ;  /* 0x0000000b002d7c02 */ /* 0x000fe20008000f00 */
[----:B------:R-:W-:Y:S01]  /*3b20*/  IMAD.MOV.U32 R46, RZ, RZ, R56 ;  /* 0x000000ffff2e7224 */ /* 0x000fe200078e0038 */
[----:B------:R-:W-:Y:S02]  /*3b30*/  @P1 IADD3 R46, PT, PT, R189, -0x3, RZ ;  /* 0xfffffffdbd2e1810 */ /* 0x000fe40007ffe0ff */
[----:B------:R-:W-:Y:S01]  /*3b40*/  MOV R60, R156 ;  /* 0x0000009c003c7202 */ /* 0x000fe20000000f00 */
[----:B------:R-:W-:Y:S02]  /*3b50*/  IMAD.MOV.U32 R61, RZ, RZ, R155 ;  /* 0x000000ffff3d7224 */ /* 0x000fe400078e009b */
[----:B------:R-:W-:Y:S01]  /*3b60*/  IMAD.MOV.U32 R123, RZ, RZ, RZ ;  /* 0x000000ffff7b7224 */ /* 0x000fe200078e00ff */
[----:B------:R-:W-:Y:S01]  /*3b70*/  MOV R119, RZ ;  /* 0x000000ff00777202 */ /* 0x000fe20000000f00 */
[----:B------:R-:W-:Y:S01]  /*3b80*/  @!P4 IMAD.WIDE.U32 R44, R20, 0x4, R44 ;  /* 0x00000004142cc825 */ /* 0x000fe200078e002c */
[----:B------:R-:W-:Y:S01]  /*3b90*/  MOV R74, UR10 ;  /* 0x0000000a004a7c02 */ /* 0x000fe20008000f00 */
[----:B------:R-:W-:Y:S02]  /*3ba0*/  BAR.SYNC.DEFER_BLOCKING 0x0 ;  /* 0x0000000000007b1d */ /* 0x000fe40000010000 */
[----:B------:R-:W-:-:S04]  /*3bb0*/  VIADD R47, R46, UR5 ;  /* 0x000000052e2f7c36 */ /* 0x000fc80008000000 */
[----:B------:R0:W2:Y:S01]  /*3bc0*/  @!P4 LDG.E.CONSTANT R80, desc[UR8][R44.64] ;  /* 0x000000082c50c981 */ /* 0x0000a2000c1e9900 */
[----:B------:R-:W-:Y:S02]  /*3bd0*/  LOP3.LUT P4, RZ, R46, UR5, RZ, 0xfc, !PT ;  /* 0x000000052eff7c12 */ /* 0x000fe4000f88fcff */
[----:B------:R-:W-:Y:S02]  /*3be0*/  MOV R46, UR10 ;  /* 0x0000000a002e7c02 */ /* 0x000fe40008000f00 */
[----:B------:R-:W-:Y:S01]  /*3bf0*/  ISETP.GT.U32.OR P4, PT, R47, 0x7, !P4 ;  /* 0x000000072f00780c */ /* 0x000fe20006784470 */
[----:B------:R-:W-:-:S12]  /*3c00*/  IMAD.U32 R47, RZ, RZ, UR11 ;  /* 0x0000000bff2f7e24 */ /* 0x000fd8000f8e00ff */
[----:B0-----:R-:W-:Y:S01]  /*3c10*/  @!P4 IMAD.WIDE.U32 R44, R30, 0x4, R46 ;  /* 0x000000041e2cc825 */ /* 0x001fe200078e002e */
[----:B------:R-:W-:-:S03]  /*3c20*/  MOV R46, R57 ;  /* 0x00000039002e7202 */ /* 0x000fc60000000f00 */
[----:B------:R-:W-:Y:S01]  /*3c30*/  @P2 VIADD R46, R189, 0xfffffffc ;  /* 0xfffffffcbd2e2836 */ /* 0x000fe20000000000 */
[----:B------:R0:W3:Y:S04]  /*3c40*/  @!P4 LDG.E.CONSTANT R87, desc[UR8][R44.64] ;  /* 0x000000082c57c981 */ /* 0x0000e8000c1e9900 */
[C---:B------:R-:W-:Y:S02]  /*3c50*/  IADD3 R47, PT, PT, R46.reuse, UR5, RZ ;  /* 0x000000052e2f7c10 */ /* 0x040fe4000fffe0ff */
[----:B------:R-:W-:Y:S01]  /*3c60*/  LOP3.LUT P4, RZ, R46, UR5, RZ, 0xfc, !PT ;  /* 0x000000052eff7c12 */ /* 0x000fe2000f88fcff */
[----:B------:R-:W-:-:S03]  /*3c70*/  IMAD.U32 R46, RZ, RZ, UR10 ;  /* 0x0000000aff2e7e24 */ /* 0x000fc6000f8e00ff */
[----:B------:R-:W-:Y:S02]  /*3c80*/  ISETP.GT.U32.OR P4, PT, R47, 0x7, !P4 ;  /* 0x000000072f00780c */ /* 0x000fe40006784470 */
[----:B------:R-:W-:Y:S02]  /*3c90*/  MOV R47, UR11 ;  /* 0x0000000b002f7c02 */ /* 0x000fe40008000f00 */
[----:B0-----:R-:W-:Y:S01]  /*3ca0*/  MOV R44, R56 ;  /* 0x00000038002c7202 */ /* 0x001fe20000000f00 */
[----:B------:R-:W-:-:S08]  /*3cb0*/  @P1 VIADD R44, R189, 0xfffffffd ;  /* 0xfffffffdbd2c1836 */ /* 0x000fd00000000000 */
[----:B------:R-:W-:Y:S01]  /*3cc0*/  @!P4 IMAD.WIDE.U32 R46, R26, 0x4, R46 ;  /* 0x000000041a2ec825 */ /* 0x000fe200078e002e */
[----:B------:R-:W-:-:S04]  /*3cd0*/  IADD3 R45, PT, PT, R44, UR5, RZ ;  /* 0x000000052c2d7c10 */ /* 0x000fc8000fffe0ff */
[----:B------:R0:W4:Y:S01]  /*3ce0*/  @!P4 LDG.E.CONSTANT R82, desc[UR8][R46.64] ;  /* 0x000000082e52c981 */ /* 0x000122000c1e9900 */
[----:B------:R-:W-:Y:S01]  /*3cf0*/  LOP3.LUT P4, RZ, R44, UR5, RZ, 0xfc, !PT ;  /* 0x000000052cff7c12 */ /* 0x000fe2000f88fcff */
[----:B------:R-:W-:-:S03]  /*3d00*/  IMAD.U32 R44, RZ, RZ, UR10 ;  /* 0x0000000aff2c7e24 */ /* 0x000fc6000f8e00ff */
[----:B------:R-:W-:Y:S02]  /*3d10*/  ISETP.GT.U32.OR P4, PT, R45, 0x7, !P4 ;  /* 0x000000072d00780c */ /* 0x000fe40006784470 */
[----:B------:R-:W-:Y:S01]  /*3d20*/  MOV R45, UR11 ;  /* 0x0000000b002d7c02 */ /* 0x000fe20008000f00 */
[----:B0-----:R-:W-:Y:S01]  /*3d30*/  IMAD.MOV.U32 R46, RZ, RZ, R57 ;  /* 0x000000ffff2e7224 */ /* 0x001fe200078e0039 */
[----:B------:R-:W-:-:S09]  /*3d40*/  @P2 IADD3 R46, PT, PT, R189, -0x4, RZ ;  /* 0xfffffffcbd2e2810 */ /* 0x000fd20007ffe0ff */
[----:B------:R-:W-:-:S04]  /*3d50*/  @!P4 IMAD.WIDE.U32 R44, R27, 0x4, R44 ;  /* 0x000000041b2cc825 */ /* 0x000fc800078e002c */
[C---:B------:R-:W-:Y:S01]  /*3d60*/  VIADD R47, R46.reuse, UR5 ;  /* 0x000000052e2f7c36 */ /* 0x040fe20008000000 */
[----:B------:R0:W5:Y:S01]  /*3d70*/  @!P4 LDG.E.CONSTANT R89, desc[UR8][R44.64] ;  /* 0x000000082c59c981 */ /* 0x000162000c1e9900 */
[----:B------:R-:W-:Y:S02]  /*3d80*/  LOP3.LUT P4, RZ, R46, UR5, RZ, 0xfc, !PT ;  /* 0x000000052eff7c12 */ /* 0x000fe4000f88fcff */
[----:B------:R-:W-:Y:S02]  /*3d90*/  MOV R46, UR10 ;  /* 0x0000000a002e7c02 */ /* 0x000fe40008000f00 */
[----:B------:R-:W-:Y:S01]  /*3da0*/  ISETP.GT.U32.OR P4, PT, R47, 0x7, !P4 ;  /* 0x000000072f00780c */ /* 0x000fe20006784470 */
[----:B------:R-:W-:Y:S02]  /*3db0*/  IMAD.U32 R47, RZ, RZ, UR11 ;  /* 0x0000000bff2f7e24 */ /* 0x000fe4000f8e00ff */
        /* <DEDUP_REMOVED lines=8> */
[----:B------:R-:W-:Y:S01]  /*3e40*/  IMAD.U32 R45, RZ, RZ, UR11 ;  /* 0x0000000bff2d7e24 */ /* 0x000fe2000f8e00ff */
[----:B0-----:R-:W-:Y:S01]  /*3e50*/  MOV R46, R56 ;  /* 0x00000038002e7202 */ /* 0x001fe20000000f00 */
[----:B------:R-:W-:-:S10]  /*3e60*/  @P1 VIADD R46, R189, 0xfffffffd ;  /* 0xfffffffdbd2e1836 */ /* 0x000fd40000000000 */
[----:B------:R-:W-:Y:S01]  /*3e70*/  @!P4 IMAD.WIDE.U32 R44, R14, 0x4, R44 ;  /* 0x000000040e2cc825 */ /* 0x000fe200078e002c */
[----:B------:R-:W-:-:S04]  /*3e80*/  IADD3 R47, PT, PT, R46, UR5, RZ ;  /* 0x000000052e2f7c10 */ /* 0x000fc8000fffe0ff */
[----:B------:R0:W5:Y:S01]  /*3e90*/  @!P4 LDG.E.CONSTANT R91, desc[UR8][R44.64] ;  /* 0x000000082c5bc981 */ /* 0x000162000c1e9900 */
        /* <DEDUP_REMOVED lines=9> */
[----:B------:R-:W-:-:S04]  /*3f30*/  LOP3.LUT P4, RZ, R44, UR5, RZ, 0xfc, !PT ;  /* 0x000000052cff7c12 */ /* 0x000fc8000f88fcff */
[----:B------:R-:W-:Y:S01]  /*3f40*/  ISETP.GT.U32.OR P4, PT, R45, 0x7, !P4 ;  /* 0x000000072d00780c */ /* 0x000fe20006784470 */
[----:B------:R-:W-:Y:S01]  /*3f50*/  IMAD.MOV.U32 R44, RZ, RZ, R56 ;  /* 0x000000ffff2c7224 */ /* 0x000fe200078e0038 */
[----:B------:R-:W-:-:S05]  /*3f60*/  @P1 IADD3 R44, PT, PT, R189, -0x3, RZ ;  /* 0xfffffffdbd2c1810 */ /* 0x000fca0007ffe0ff */
[----:B------:R-:W-:-:S06]  /*3f70*/  VIADD R45, R44, UR5 ;  /* 0x000000052c2d7c36 */ /* 0x000fcc0008000000 */
[----:B------:R-:W-:-:S05]  /*3f80*/  @!P4 IMAD.WIDE.U32 R50, R18, 0x4, R50 ;  /* 0x000000041232c825 */ /* 0x000fca00078e0032 */
[----:B------:R-:W5:Y:S01]  /*3f90*/  @!P4 LDG.E.CONSTANT R95, desc[UR8][R50.64] ;  /* 0x00000008325fc981 */ /* 0x000f62000c1e9900 */
[----:B------:R-:W-:Y:S02]  /*3fa0*/  LOP3.LUT P4, RZ, R44, UR5, RZ, 0xfc, !PT ;  /* 0x000000052cff7c12 */ /* 0x000fe4000f88fcff */
[----:B------:R-:W-:Y:S02]  /*3fb0*/  MOV R44, UR10 ;  /* 0x0000000a002c7c02 */ /* 0x000fe40008000f00 */
[----:B------:R-:W-:Y:S01]  /*3fc0*/  ISETP.GT.U32.OR P4, PT, R45, 0x7, !P4 ;  /* 0x000000072d00780c */ /* 0x000fe20006784470 */
[----:B------:R-:W-:-:S12]  /*3fd0*/  IMAD.U32 R45, RZ, RZ, UR11 ;  /* 0x0000000bff2d7e24 */ /* 0x000fd8000f8e00ff */
[----:B------:R-:W-:-:S04]  /*3fe0*/  @!P4 IMAD.WIDE.U32 R48, R17, 0x4, R44 ;  /* 0x000000041130c825 */ /* 0x000fc800078e002c */
[----:B------:R-:W-:Y:S01]  /*3ff0*/  IMAD.MOV.U32 R44, RZ, RZ, R57 ;  /* 0x000000ffff2c7224 */ /* 0x000fe200078e0039 */
[----:B------:R-:W-:Y:S01]  /*4000*/  @P2 IADD3 R44, PT, PT, R189, -0x4, RZ ;  /* 0xfffffffcbd2c2810 */ /* 0x000fe20007ffe0ff */
[----:B------:R-:W5:Y:S03]  /*4010*/  @!P4 LDG.E.CONSTANT R97, desc[UR8][R48.64] ;  /* 0x000000083061c981 */ /* 0x000f66000c1e9900 */
[C---:B------:R-:W-:Y:S01]  /*4020*/  LOP3.LUT P4, RZ, R44.reuse, UR5, RZ, 0xfc, !PT ;  /* 0x000000052cff7c12 */ /* 0x040fe2000f88fcff */
[----:B------:R-:W-:Y:S01]  /*4030*/  VIADD R45, R44, UR5 ;  /* 0x000000052c2d7c36 */ /* 0x000fe20008000000 */
[----:B------:R-:W-:-:S04]  /*4040*/  MOV R44, UR10 ;  /* 0x0000000a002c7c02 */ /* 0x000fc80008000f00 */
[----:B------:R-:W-:Y:S01]  /*4050*/  ISETP.GT.U32.OR P4, PT, R45, 0x7, !P4 ;  /* 0x000000072d00780c */ /* 0x000fe20006784470 */
[----:B------:R-:W-:-:S12]  /*4060*/  IMAD.U32 R45, RZ, RZ, UR11 ;  /* 0x0000000bff2d7e24 */ /* 0x000fd8000f8e00ff */
[----:B0-----:R-:W-:Y:S01]  /*4070*/  @!P4 IMAD.WIDE.U32 R46, R28, 0x4, R44 ;  /* 0x000000041c2ec825 */ /* 0x001fe200078e002c */
[----:B------:R-:W-:-:S03]  /*4080*/  MOV R44, R57 ;  /* 0x00000039002c7202 */ /* 0x000fc60000000f00 */
[----:B------:R-:W-:Y:S01]  /*4090*/  @P2 VIADD R44, R189, 0xfffffffc ;  /* 0xfffffffcbd2c2836 */ /* 0x000fe20000000000 */
[----:B------:R0:W5:Y:S04]  /*40a0*/  @!P4 LDG.E.CONSTANT R86, desc[UR8][R46.64] ;  /* 0x000000082e56c981 */ /* 0x000168000c1e9900 */
[C---:B------:R-:W-:Y:S02]  /*40b0*/  IADD3 R45, PT, PT, R44.reuse, UR5, RZ ;  /* 0x000000052c2d7c10 */ /* 0x040fe4000fffe0ff */
[----:B------:R-:W-:Y:S01]  /*40c0*/  LOP3.LUT P4, RZ, R44, UR5, RZ, 0xfc, !PT ;  /* 0x000000052cff7c12 */ /* 0x000fe2000f88fcff */
[----:B------:R-:W-:-:S03]  /*40d0*/  IMAD.U32 R44, RZ, RZ, UR10 ;  /* 0x0000000aff2c7e24 */ /* 0x000fc6000f8e00ff */
[----:B------:R-:W-:Y:S02]  /*40e0*/  ISETP.GT.U32.OR P4, PT, R45, 0x7, !P4 ;  /* 0x000000072d00780c */ /* 0x000fe40006784470 */
[----:B------:R-:W-:Y:S01]  /*40f0*/  MOV R45, UR11 ;  /* 0x0000000b002d7c02 */ /* 0x000fe20008000f00 */
[----:B0-----:R-:W-:-:S10]  /*4100*/  VIADD R46, R157, 0xffffffd8 ;  /* 0xffffffd89d2e7836 */ /* 0x001fd40000000000 */
[----:B------:R-:W-:-:S05]  /*4110*/  @!P4 IMAD.WIDE.U32 R44, R29, 0x4, R44 ;  /* 0x000000041d2cc825 */ /* 0x000fca00078e002c */
[----:B------:R0:W5:Y:S01]  /*4120*/  @!P4 LDG.E.CONSTANT R88, desc[UR8][R44.64] ;  /* 0x000000082c58c981 */ /* 0x000162000c1e9900 */
[----:B------:R-:W-:Y:S02]  /*4130*/  ISETP.GE.U32.AND P4, PT, R157, 0x28, PT ;  /* 0x000000289d00780c */ /* 0x000fe40003f86070 */
[----:B------:R-:W-:Y:S02]  /*4140*/  LOP3.LUT P5, RZ, R189, UR5, RZ, 0xfc, !PT ;  /* 0x00000005bdff7c12 */ /* 0x000fe4000f8afcff */
[----:B------:R-:W-:Y:S02]  /*4150*/  SEL R59, R157, R46, !P4 ;  /* 0x0000002e9d3b7207 */ /* 0x000fe40006000000 */
[----:B------:R-:W-:Y:S02]  /*4160*/  IADD3 R46, PT, PT, R189, UR5, RZ ;  /* 0x00000005bd2e7c10 */ /* 0x000fe4000fffe0ff */
[----:B------:R-:W-:Y:S02]  /*4170*/  SHF.R.U32.HI R47, RZ, 0x3, R59 ;  /* 0x00000003ff2f7819 */ /* 0x000fe4000001163b */
[----:B------:R-:W-:-:S03]  /*4180*/  ISETP.GT.U32.AND P4, PT, R46, 0x7, PT ;  /* 0x000000072e00780c */ /* 0x000fc60003f84070 */
[----:B------:R-:W-:Y:S01]  /*4190*/  VIADD R46, R47, UR5 ;  /* 0x000000052f2e7c36 */ /* 0x000fe20008000000 */
[----:B------:R-:W-:-:S04]  /*41a0*/  ISETP.GT.U32.OR P4, PT, R157, 0x27, P4 ;  /* 0x000000279d00780c */ /* 0x000fc80002784470 */
[----:B------:R-:W-:Y:S02]  /*41b0*/  PLOP3.LUT P4, PT, P4, P5, PT, 0xf2, 0x2f ;  /* 0x00000000002f781c */ /* 0x000fe4000278be72 */
[----:B------:R-:W-:-:S04]  /*41c0*/  LOP3.LUT P5, RZ, R47, UR5, RZ, 0xfc, !PT ;  /* 0x000000052fff7c12 */ /* 0x000fc8000f8afcff */
[----:B------:R-:W-:-:S04]  /*41d0*/  ISETP.GT.U32.OR P5, PT, R46, 0x7, !P5 ;  /* 0x000000072e00780c */ /* 0x000fc80006fa4470 */
[----:B------:R-:W-:-:S03]  /*41e0*/  ISETP.GT.U32.OR P6, PT, R157, 0x27, P5 ;  /* 0x000000279d00780c */ /* 0x000fc60002fc4470 */
[----:B------:R-:W-:-:S06]  /*41f0*/  @!P4 LOP3.LUT R46, R191, 0x7ffffe00, RZ, 0xc0, !PT ;  /* 0x7ffffe00bf2ec812 */ /* 0x000fcc00078ec0ff */
[----:B0-----:R-:W-:-:S04]  /*4200*/  @!P5 LOP3.LUT R44, R192, 0x7ffffe00, R191, 0xf8, !PT ;  /* 0x7ffffe00c02cd812 */ /* 0x001fc800078ef8bf */
[C---:B------:R-:W-:Y:S01]  /*4210*/  @!P5 IADD3 R58, PT, PT, R44.reuse, 0x2bc00, RZ ;  /* 0x0002bc002c3ad810 */ /* 0x040fe20007ffe0ff */
[----:B------:R-:W-:Y:S01]  /*4220*/  @!P6 VIADD R58, R44, 0x2ae00 ;  /* 0x0002ae002c3ae836 */ /* 0x000fe20000000000 */
[----:B------:R-:W-:-:S04]  /*4230*/  @!P4 SHF.L.U32 R44, R157, 0x6, RZ ;  /* 0x000000069d2cc819 */ /* 0x000fc800000006ff */
[----:B------:R-:W-:-:S04]  /*4240*/  @!P4 LOP3.LUT R45, R44, 0xe00, RZ, 0xc0, !PT ;  /* 0x00000e002c2dc812 */ /* 0x000fc800078ec0ff */
[----:B------:R-:W-:-:S05]  /*4250*/  @!P4 IADD3 R45, PT, PT, R192, R45, R46 ;  /* 0x0000002dc02dc210 */ /* 0x000fca0007ffe02e */
[----:B------:R-:W-:-:S05]  /*4260*/  @!P4 IMAD.WIDE.U32 R54, R45, 0x4, R54 ;  /* 0x000000042d36c825 */ /* 0x000fca00078e0036 */
[----:B------:R0:W5:Y:S01]  /*4270*/  @!P4 LDG.E.CONSTANT R99, desc[UR8][R54.64+0x2d000] ;  /* 0x02d000083663c981 */ /* 0x000162000c1e9900 */
[----:B------:R-:W-:-:S04]  /*4280*/  @!P5 LEA R50, P4, R0, UR10, 0x2 ;  /* 0x0000000a0032dc11 */ /* 0x000fc8000f8810ff */
[----:B------:R-:W-:Y:S02]  /*4290*/  @!P5 IADD3.X R51, PT, PT, R21, UR11, RZ, P4, !PT ;  /* 0x0000000b1533dc10 */ /* 0x000fe4000a7fe4ff */
[----:B------:R-:W-:Y:S01]  /*42a0*/  @!P5 LEA R52, P4, R2, UR10, 0x2 ;  /* 0x0000000a0234dc11 */ /* 0x000fe2000f8810ff */
[----:B0-----:R-:W-:-:S03]  /*42b0*/  @!P5 IMAD.SHL.U32 R54, R59, 0x40, RZ ;  /* 0x000000403b36d824 */ /* 0x001fc600078e00ff */
[----:B------:R-:W-:Y:S01]  /*42c0*/  @!P5 IADD3.X R53, PT, PT, R22, UR11, RZ, P4, !PT ;  /* 0x0000000b1635dc10 */ /* 0x000fe2000a7fe4ff */
[----:B------:R0:W5:Y:S01]  /*42d0*/  @!P5 LDG.E.CONSTANT R103, desc[UR8][R50.64+0x11000] ;  /* 0x011000083267d981 */ /* 0x000162000c1e9900 */
[----:B------:R-:W-:Y:S02]  /*42e0*/  @!P5 LEA R48, P4, R3, UR10, 0x2 ;  /* 0x0000000a0330dc11 */ /* 0x000fe4000f8810ff */
[----:B------:R-:W-:Y:S01]  /*42f0*/  @!P5 LOP3.LUT R59, R54, 0xe00, RZ, 0xc0, !PT ;  /* 0x00000e00363bd812 */ /* 0x000fe200078ec0ff */
[----:B------:R-:W-:Y:S01]  /*4300*/  IMAD.U32 R55, RZ, RZ, UR11 ;  /* 0x0000000bff377e24 */ /* 0x000fe2000f8e00ff */
[----:B------:R-:W-:Y:S01]  /*4310*/  @!P5 IADD3.X R49, PT, PT, R23, UR11, RZ, P4, !PT ;  /* 0x0000000b1731dc10 */ /* 0x000fe2000a7fe4ff */
[----:B------:R-:W5:Y:S01]  /*4320*/  @!P5 LDG.E.CONSTANT R101, desc[UR8][R52.64+0xd800] ;  /* 0x00d800083465d981 */ /* 0x000f62000c1e9900 */
[----:B------:R-:W-:Y:S02]  /*4330*/  @!P5 LEA R44, P4, R4, UR10, 0x2 ;  /* 0x0000000a042cdc11 */ /* 0x000fe4000f8810ff */
[----:B0-----:R-:W-:Y:S01]  /*4340*/  MOV R50, R57 ;  /* 0x0000003900327202 */ /* 0x001fe20000000f00 */
[----:B------:R-:W-:Y:S01]  /*4350*/  @P2 VIADD R50, R189, 0xfffffffc ;  /* 0xfffffffcbd322836 */ /* 0x000fe20000000000 */
[----:B------:R-:W-:Y:S01]  /*4360*/  @!P5 IADD3.X R45, PT, PT, R24, UR11, RZ, P4, !PT ;  /* 0x0000000b182ddc10 */ /* 0x000fe2000a7fe4ff */
[----:B------:R-:W5:Y:S01]  /*4370*/  @!P5 LDG.E.CONSTANT R105, desc[UR8][R48.64+0xa000] ;  /* 0x00a000083069d981 */ /* 0x000f62000c1e9900 */
[----:B------:R-:W-:-:S02]  /*4380*/  @!P5 LEA R46, P4, R5, UR10, 0x2 ;  /* 0x0000000a052edc11 */ /* 0x000fc4000f8810ff */
[----:B------:R-:W-:Y:S01]  /*4390*/  MOV R54, UR10 ;  /* 0x0000000a00367c02 */ /* 0x000fe20008000f00 */
[----:B------:R0:W5:Y:S01]  /*43a0*/  @!P5 LDG.E.CONSTANT R107, desc[UR8][R44.64+0x6800] ;  /* 0x006800082c6bd981 */ /* 0x000162000c1e9900 */
[----:B------:R-:W-:Y:S02]  /*43b0*/  @!P5 IADD3.X R47, PT, PT, R25, UR11, RZ, P4, !PT ;  /* 0x0000000b192fdc10 */ /* 0x000fe4000a7fe4ff */
[----:B------:R-:W-:Y:S02]  /*43c0*/  LOP3.LUT P4, RZ, R50, UR5, RZ, 0xfc, !PT ;  /* 0x0000000532ff7c12 */ /* 0x000fe4000f88fcff */
[----:B------:R-:W-:Y:S01]  /*43d0*/  @!P5 IADD3 R59, PT, PT, R58, -0x200, R59 ;  /* 0xfffffe003a3bd810 */ /* 0x000fe20007ffe03b */
[----:B------:R1:W5:Y:S01]  /*43e0*/  @!P5 LDG.E.CONSTANT R113, desc[UR8][R46.64+0x3000] ;  /* 0x003000082e71d981 */ /* 0x000362000c1e9900 */
[----:B------:R-:W-:Y:S02]  /*43f0*/  IADD3 R51, PT, PT, R50, UR5, RZ ;  /* 0x0000000532337c10 */ /* 0x000fe4000fffe0ff */
[----:B------:R-:W-:Y:S01]  /*4400*/  ISETP.LT.U32.OR P4, PT, R157, 0x20, !P4 ;  /* 0x000000209d00780c */ /* 0x000fe20006781470 */
[----:B------:R-:W-:-:S03]  /*4410*/  @!P5 IMAD.WIDE.U32 R54, R59, 0x4, R54 ;  /* 0x000000043b36d825 */ /* 0x000fc600078e0036 */
[----:B------:R-:W-:Y:S02]  /*4420*/  ISETP.GT.U32.OR P4, PT, R51, 0x7, P4 ;  /* 0x000000073300780c */ /* 0x000fe40002784470 */
[----:B------:R-:W5:Y:S02]  /*4430*/  @!P5 LDG.E.CONSTANT R109, desc[UR8][R54.64] ;  /* 0x00000008366dd981 */ /* 0x000f64000c1e9900 */
[----:B------:R-:W-:Y:S01]  /*4440*/  ISETP.GE.U32.AND P5, PT, R157, 0x20, !P4 ;  /* 0x000000209d00780c */ /* 0x000fe200067a6070 */
[----:B0-----:R-:W-:Y:S01]  /*4450*/  IMAD.MOV.U32 R44, RZ, RZ, R56 ;  /* 0x000000ffff2c7224 */ /* 0x001fe200078e0038 */
[----:B------:R-:W-:-:S07]  /*4460*/  @P1 IADD3 R44, PT, PT, R189, -0x3, RZ ;  /* 0xfffffffdbd2c1810 */ /* 0x000fce0007ffe0ff */
[----:B------:R-:W-:-:S04]  /*4470*/  @!P4 IMAD.MOV.U32 R48, RZ, RZ, R57 ;  /* 0x000000ffff30c224 */ /* 0x000fc800078e0039 */
[----:B------:R-:W-:Y:S02]  /*4480*/  @P5 IADD3 R48, PT, PT, R189, -0x4, RZ ;  /* 0xfffffffcbd305810 */ /* 0x000fe40007ffe0ff */
[C---:B------:R-:W-:Y:S01]  /*4490*/  LOP3.LUT P5, RZ, R44.reuse, UR5, RZ, 0xfc, !PT ;  /* 0x000000052cff7c12 */ /* 0x040fe2000f8afcff */
[----:B------:R-:W-:-:S03]  /*44a0*/  VIADD R45, R44, UR5 ;  /* 0x000000052c2d7c36 */ /* 0x000fc60008000000 */
[----:B------:R-:W-:-:S04]  /*44b0*/  ISETP.LT.U32.OR P5, PT, R157, 0x18, !P5 ;  /* 0x000000189d00780c */ /* 0x000fc80006fa1470 */
[----:B------:R-:W-:-:S04]  /*44c0*/  ISETP.GT.U32.OR P5, PT, R45, 0x7, P5 ;  /* 0x000000072d00780c */ /* 0x000fc80002fa4470 */
[----:B------:R-:W-:Y:S02]  /*44d0*/  ISETP.GE.U32.AND P6, PT, R157, 0x18, !P5 ;  /* 0x000000189d00780c */ /* 0x000fe40006fc6070 */
[----:B------:R-:W-:-:S04]  /*44e0*/  @!P4 LOP3.LUT R44, R192, 0x7ffffe00, R191, 0xf8, !PT ;  /* 0x7ffffe00c02cc812 */ /* 0x000fc800078ef8bf */
[----:B-1----:R-:W-:-:S03]  /*44f0*/  @!P4 LEA R46, R48, R44, 0x9 ;  /* 0x0000002c302ec211 */ /* 0x002fc600078e48ff */
[----:B------:R-:W-:Y:S02]  /*4500*/  @!P5 MOV R49, R56 ;  /* 0x000000380031d202 */ /* 0x000fe40000000f00 */
[----:B------:R-:W-:Y:S02]  /*4510*/  @!P5 LOP3.LUT R48, R192, 0x7ffffe00, R191, 0xf8, !PT ;  /* 0x7ffffe00c030d812 */ /* 0x000fe400078ef8bf */
[----:B------:R-:W-:Y:S01]  /*4520*/  @P6 VIADD R49, R189, 0xfffffffd ;  /* 0xfffffffdbd316836 */ /* 0x000fe20000000000 */
[----:B------:R-:W-:Y:S01]  /*4530*/  MOV R45, UR11 ;  /* 0x0000000b002d7c02 */ /* 0x000fe20008000f00 */
[----:B------:R-:W-:Y:S02]  /*4540*/  IMAD.U32 R44, RZ, RZ, UR10 ;  /* 0x0000000aff2c7e24 */ /* 0x000fe4000f8e00ff */
[----:B------:R-:W-:Y:S01]  /*4550*/  @!P4 VIADD R47, R46, 0x12400 ;  /* 0x000124002e2fc836 */ /* 0x000fe20000000000 */
[----:B------:R-:W-:Y:S01]  /*4560*/  @!P5 LEA R48, R49, R48, 0x9 ;  /* 0x000000303130d211 */ /* 0x000fe200078e48ff */
[----:B------:R-:W-:-:S02]  /*4570*/  IMAD.U32 R46, RZ, RZ, UR10 ;  /* 0x0000000aff2e7e24 */ /* 0x000fc4000f8e00ff */
[----:B------:R-:W-:Y:S01]  /*4580*/  @!P4 IMAD.WIDE.U32 R44, R47, 0x4, R44 ;  /* 0x000000042f2cc825 */ /* 0x000fe200078e002c */
[----:B------:R-:W-:-:S03]  /*4590*/  MOV R47, UR11 ;  /* 0x0000000b002f7c02 */ /* 0x000fc60008000f00 */
[----:B------:R-:W-:Y:S01]  /*45a0*/  @!P5 VIADD R49, R48, 0x24a00 ;  /* 0x00024a003031d836 */ /* 0x000fe20000000000 */
[----:B------:R0:W5:Y:S01]  /*45b0*/  @!P4 LDG.E.CONSTANT R90, desc[UR8][R44.64] ;  /* 0x000000082c5ac981 */ /* 0x000162000c1e9900 */
[----:B------:R-:W-:Y:S02]  /*45c0*/  IMAD.MOV.U32 R48, RZ, RZ, R57 ;  /* 0x000000ffff307224 */ /* 0x000fe400078e0039 */
[----:B------:R-:W-:Y:S01]  /*45d0*/  @!P5 IMAD.WIDE.U32 R46, R49, 0x4, R46 ;  /* 0x00000004312ed825 */ /* 0x000fe200078e002e */
[----:B------:R-:W-:-:S03]  /*45e0*/  MOV R49, R57 ;  /* 0x0000003900317202 */ /* 0x000fc60000000f00 */
[----:B------:R-:W-:Y:S01]  /*45f0*/  @P2 VIADD R57, R189, 0xfffffffc ;  /* 0xfffffffcbd392836 */ /* 0x000fe20000000000 */
[----:B------:R1:W5:Y:S04]  /*4600*/  @!P5 LDG.E.CONSTANT R117, desc[UR8][R46.64] ;  /* 0x000000082e75d981 */ /* 0x000368000c1e9900 */
[C---:B0-----:R-:W-:Y:S02]  /*4610*/  IADD3 R44, PT, PT, R57.reuse, UR5, RZ ;  /* 0x00000005392c7c10 */ /* 0x041fe4000fffe0ff */
[----:B------:R-:W-:-:S04]  /*4620*/  LOP3.LUT P4, RZ, R57, UR5, RZ, 0xfc, !PT ;  /* 0x0000000539ff7c12 */ /* 0x000fc8000f88fcff */
[----:B------:R-:W-:Y:S01]  /*4630*/  ISETP.GT.U32.OR P4, PT, R44, 0x7, !P4 ;  /* 0x000000072c00780c */ /* 0x000fe20006784470 */
[----:B------:R-:W-:Y:S01]  /*4640*/  IMAD.U32 R44, RZ, RZ, UR10 ;  /* 0x0000000aff2c7e24 */ /* 0x000fe2000f8e00ff */
[----:B------:R-:W-:Y:S01]  /*4650*/  MOV R45, UR11 ;  /* 0x0000000b002d7c02 */ /* 0x000fe20008000f00 */
[----:B------:R-:W-:-:S05]  /*4660*/  @P2 VIADD R49, R189, 0xfffffffc ;  /* 0xfffffffcbd312836 */ /* 0x000fca0000000000 */
[C---:B-1----:R-:W-:Y:S02]  /*4670*/  IADD3 R46, PT, PT, R49.reuse, UR5, RZ ;  /* 0x00000005312e7c10 */ /* 0x042fe4000fffe0ff */
[----:B------:R-:W-:-:S03]  /*4680*/  LOP3.LUT P5, RZ, R49, UR5, RZ, 0xfc, !PT ;  /* 0x0000000531ff7c12 */ /* 0x000fc6000f8afcff */
[----:B------:R-:W-:-:S04]  /*4690*/  @!P4 IMAD.WIDE.U32 R44, R16, 0x4, R44 ;  /* 0x00000004102cc825 */ /* 0x000fc800078e002c */
[----:B------:R-:W-:Y:S01]  /*46a0*/  IMAD.MOV.U32 R49, RZ, RZ, R56 ;  /* 0x000000ffff317224 */ /* 0x000fe200078e0038 */
[----:B------:R0:W5:Y:S01]  /*46b0*/  @!P4 LDG.E.CONSTANT R92, desc[UR8][R44.64] ;  /* 0x000000082c5cc981 */ /* 0x000162000c1e9900 */
[----:B------:R-:W-:Y:S02]  /*46c0*/  @P1 IADD3 R56, PT, PT, R189, -0x3, RZ ;  /* 0xfffffffdbd381810 */ /* 0x000fe40007ffe0ff */
[----:B------:R-:W-:-:S03]  /*46d0*/  ISETP.GT.U32.AND P4, PT, R46, 0x7, PT ;  /* 0x000000072e00780c */ /* 0x000fc60003f84070 */
[----:B------:R-:W-:Y:S01]  /*46e0*/  VIADD R46, R56, UR5 ;  /* 0x00000005382e7c36 */ /* 0x000fe20008000000 */
[----:B------:R-:W-:-:S04]  /*46f0*/  ISETP.GT.U32.OR P4, PT, R157, 0x1f, P4 ;  /* 0x0000001f9d00780c */ /* 0x000fc80002784470 */
[----:B------:R-:W-:Y:S02]  /*4700*/  PLOP3.LUT P4, PT, P4, P5, PT, 0xf2, 0x2f ;  /* 0x00000000002f781c */ /* 0x000fe4000278be72 */
[----:B------:R-:W-:Y:S02]  /*4710*/  ISETP.GT.U32.AND P5, PT, R46, 0x7, PT ;  /* 0x000000072e00780c */ /* 0x000fe40003fa4070 */
[----:B------:R-:W-:Y:S02]  /*4720*/  LOP3.LUT P6, RZ, R56, UR5, RZ, 0xfc, !PT ;  /* 0x0000000538ff7c12 */ /* 0x000fe4000f8cfcff */
[----:B------:R-:W-:Y:S01]  /*4730*/  ISETP.GT.U32.OR P5, PT, R157, 0x17, P5 ;  /* 0x000000179d00780c */ /* 0x000fe20002fa4470 */
[----:B------:R-:W-:Y:S01]  /*4740*/  @P2 VIADD R48, R189, 0xfffffffc ;  /* 0xfffffffcbd302836 */ /* 0x000fe20000000000 */
[----:B------:R-:W1:Y:S02]  /*4750*/  LDC.64 R56, c[0x0][0x388] ;  /* 0x0000e200ff387b82 */ /* 0x000e640000000a00 */
[----:B------:R-:W-:-:S03]  /*4760*/  PLOP3.LUT P5, PT, P5, P6, PT, 0xf2, 0x2f ;  /* 0x00000000002f781c */ /* 0x000fc60002fade72 */
[----:B0-----:R-:W-:Y:S02]  /*4770*/  @!P4 SHF.L.U32 R45, R157, 0x6, RZ ;  /* 0x000000069d2dc819 */ /* 0x001fe400000006ff */
[----:B------:R-:W-:Y:S02]  /*4780*/  @!P4 LOP3.LUT R44, R191, 0x7ffffe00, RZ, 0xc0, !PT ;  /* 0x7ffffe00bf2cc812 */ /* 0x000fe400078ec0ff */
[----:B------:R-:W-:-:S04]  /*4790*/  @!P4 LOP3.LUT R45, R45, 0x600, RZ, 0xc0, !PT ;  /* 0x000006002d2dc812 */ /* 0x000fc800078ec0ff */
[----:B------:R-:W-:Y:S02]  /*47a0*/  @!P4 IADD3 R45, PT, PT, R192, R44, R45 ;  /* 0x0000002cc02dc210 */ /* 0x000fe40007ffe02d */
[----:B------:R-:W-:Y:S01]  /*47b0*/  @!P5 IMAD.SHL.U32 R46, R157, 0x40, RZ ;  /* 0x000000409d2ed824 */ /* 0x000fe200078e00ff */
[----:B------:R-:W-:Y:S02]  /*47c0*/  @!P5 LOP3.LUT R47, R191, 0x7ffffe00, RZ, 0xc0, !PT ;  /* 0x7ffffe00bf2fd812 */ /* 0x000fe400078ec0ff */
[----:B------:R-:W-:Y:S02]  /*47d0*/  @!P4 IMAD.WIDE.U32 R44, R45, 0x4, RZ ;  /* 0x000000042d2cc825 */ /* 0x000fe400078e00ff */
[----:B------:R-:W-:-:S04]  /*47e0*/  @!P5 LOP3.LUT R46, R46, 0x600, RZ, 0xc0, !PT ;  /* 0x000006002e2ed812 */ /* 0x000fc800078ec0ff */
[----:B------:R-:W-:Y:S01]  /*47f0*/  @!P5 IADD3 R46, PT, PT, R192, R47, R46 ;  /* 0x0000002fc02ed210 */ /* 0x000fe20007ffe02e */
[----:B------:R-:W-:-:S04]  /*4800*/  @!P4 IMAD.WIDE.U32 R44, R168, 0x3800, R44 ;  /* 0x00003800a82cc825 */ /* 0x000fc800078e002c */
[----:B------:R-:W-:Y:S01]  /*4810*/  @!P5 IMAD.WIDE.U32 R46, R46, 0x4, RZ ;  /* 0x000000042e2ed825 */ /* 0x000fe200078e00ff */
[----:B------:R-:W-:-:S04]  /*4820*/  @!P4 IADD3 R44, P6, PT, R44, UR10, RZ ;  /* 0x0000000a2c2ccc10 */ /* 0x000fc8000ffde0ff */
[----:B------:R-:W-:Y:S01]  /*4830*/  @!P4 IADD3.X R45, PT, PT, R45, UR11, RZ, P6, !PT ;  /* 0x0000000b2d2dcc10 */ /* 0x000fe2000b7fe4ff */
[----:B------:R-:W-:-:S04]  /*4840*/  @!P5 IMAD.WIDE.U32 R46, R169, 0x3800, R46 ;  /* 0x00003800a92ed825 */ /* 0x000fc800078e002e */
[----:B------:R0:W5:Y:S01]  /*4850*/  @!P4 LDG.E.CONSTANT R106, desc[UR8][R44.64+0x5e800] ;  /* 0x05e800082c6ac981 */ /* 0x000162000c1e9900 */
[----:B------:R-:W-:-:S04]  /*4860*/  @!P5 IADD3 R46, P4, PT, R46, UR10, RZ ;  /* 0x0000000a2e2edc10 */ /* 0x000fc8000ff9e0ff */
[----:B------:R-:W-:Y:S02]  /*4870*/  @!P5 IADD3.X R47, PT, PT, R47, UR11, RZ, P4, !PT ;  /* 0x0000000b2f2fdc10 */ /* 0x000fe4000a7fe4ff */
[C---:B------:R-:W-:Y:S01]  /*4880*/  LOP3.LUT P4, RZ, R48.reuse, UR5, RZ, 0xfc, !PT ;  /* 0x0000000530ff7c12 */ /* 0x040fe2000f88fcff */
[C---:B0-----:R-:W-:Y:S01]  /*4890*/  VIADD R45, R157.reuse, 0x148 ;  /* 0x000001489d2d7836 */ /* 0x041fe20000000000 */
[----:B------:R-:W-:Y:S01]  /*48a0*/  @P2 IADD3 R45, PT, PT, R157, -0x20, RZ ;  /* 0xffffffe09d2d2810 */ /* 0x000fe20007ffe0ff */
[----:B------:R0:W5:Y:S01]  /*48b0*/  @!P5 LDG.E.CONSTANT R131, desc[UR8][R46.64+0xa8800] ;  /* 0x0a8800082e83d981 */ /* 0x000162000c1e9900 */
[C---:B------:R-:W-:Y:S01]  /*48c0*/  IADD3 R44, PT, PT, R189.reuse, 0x29, RZ ;  /* 0x00000029bd2c7810 */ /* 0x040fe20007ffe0ff */
[----:B------:R-:W-:Y:S01]  /*48d0*/  @P2 VIADD R44, R189, 0xfffffffc ;  /* 0xfffffffcbd2c2836 */ /* 0x000fe20000000000 */
[----:B------:R-:W-:Y:S02]  /*48e0*/  ISETP.GT.U32.OR P4, PT, R45, 0x13f, !P4 ;  /* 0x0000013f2d00780c */ /* 0x000fe40006784470 */
[----:B------:R-:W-:-:S02]  /*48f0*/  IADD3 R48, PT, PT, R48, UR5, RZ ;  /* 0x0000000530307c10 */ /* 0x000fc4000fffe0ff */
[----:B------:R-:W-:-:S04]  /*4900*/  ISETP.LT.U32.OR P4, PT, R44, 0x5, P4 ;  /* 0x000000052c00780c */ /* 0x000fc80002781470 */
[----:B------:R-:W-:Y:S02]  /*4910*/  ISETP.GT.U32.OR P4, PT, R48, 0x7, P4 ;  /* 0x000000073000780c */ /* 0x000fe40002784470 */
[----:B------:R-:W-:Y:S02]  /*4920*/  @P1 IADD3 R49, PT, PT, R189, -0x3, RZ ;  /* 0xfffffffdbd311810 */ /* 0x000fe40007ffe0ff */
[----:B0-----:R-:W-:-:S09]  /*4930*/  IADD3 R47, PT, PT, R157, 0x150, RZ ;  /* 0x000001509d2f7810 */ /* 0x001fd20007ffe0ff */
[----:B------:R-:W-:-:S04]  /*4940*/  @!P4 VIADD R45, R162, 0xfffff000 ;  /* 0xfffff000a22dc836 */ /* 0x000fc80000000000 */
[----:B-1----:R-:W-:-:S04]  /*4950*/  @!P4 IMAD.WIDE.U32 R44, R45, 0x4, R56 ;  /* 0x000000042d2cc825 */ /* 0x002fc800078e0038 */
[----:B------:R-:W-:Y:S01]  /*4960*/  @P1 VIADD R47, R157, 0xffffffe8 ;  /* 0xffffffe89d2f1836 */ /* 0x000fe20000000000 */
[----:B------:R0:W5:Y:S01]  /*4970*/  @!P4 LDG.E.CONSTANT R104, desc[UR8][R44.64] ;  /* 0x000000082c68c981 */ /* 0x000162000c1e9900 */
[----:B------:R-:W-:Y:S01]  /*4980*/  LOP3.LUT P4, RZ, R49, UR5, RZ, 0xfc, !PT ;  /* 0x0000000531ff7c12 */ /* 0x000fe2000f88fcff */
[C---:B------:R-:W-:Y:S01]  /*4990*/  VIADD R46, R189.reuse, 0x2a ;  /* 0x0000002abd2e7836 */ /* 0x040fe20000000000 */
[----:B------:R-:W-:Y:S02]  /*49a0*/  @P1 IADD3 R46, PT, PT, R189, -0x3, RZ ;  /* 0xfffffffdbd2e1810 */ /* 0x000fe40007ffe0ff */
[----:B------:R-:W-:Y:S01]  /*49b0*/  ISETP.GT.U32.OR P4, PT, R47, 0x13f, !P4 ;  /* 0x0000013f2f00780c */ /* 0x000fe20006784470 */
[----:B------:R-:W-:-:S03]  /*49c0*/  VIADD R49, R49, UR5 ;  /* 0x0000000531317c36 */ /* 0x000fc60008000000 */
[----:B------:R-:W-:-:S04]  /*49d0*/  ISETP.LT.U32.OR P4, PT, R46, 0x5, P4 ;  /* 0x000000052e00780c */ /* 0x000fc80002781470 */
[----:B------:R-:W-:Y:S02]  /*49e0*/  ISETP.GT.U32.OR P4, PT, R49, 0x7, P4 ;  /* 0x000000073100780c */ /* 0x000fe40002784470 */
[----:B------:R-:W-:-:S11]  /*49f0*/  ISETP.LT.U32.OR P1, PT, R157, 0x10, P3 ;  /* 0x000000109d00780c */ /* 0x000fd60001f21470 */
[----:B0-----:R-:W-:-:S05]  /*4a00*/  @!P4 IADD3 R45, PT, PT, R165, -0x1000, RZ ;  /* 0xfffff000a52dc810 */ /* 0x001fca0007ffe0ff */
[----:B------:R-:W-:-:S05]  /*4a10*/  @!P4 IMAD.WIDE.U32 R44, R45, 0x4, R56 ;  /* 0x000000042d2cc825 */ /* 0x000fca00078e0038 */
[----:B------:R0:W5:Y:S01]  /*4a20*/  @!P4 LDG.E.CONSTANT R129, desc[UR8][R44.64] ;  /* 0x000000082c81c981 */ /* 0x000162000c1e9900 */
[----:B------:R-:W-:-:S04]  /*4a30*/  @!P1 LEA R70, P4, R151, UR10, 0x2 ;  /* 0x0000000a97469c11 */ /* 0x000fc8000f8810ff */
[----:B------:R-:W-:Y:S02]  /*4a40*/  @!P1 IADD3.X R71, PT, PT, R152, UR11, RZ, P4, !PT ;  /* 0x0000000b98479c10 */ /* 0x000fe4000a7fe4ff */
[----:B------:R-:W-:Y:S02]  /*4a50*/  @!P0 LEA R66, P4, R6, UR10, 0x2 ;  /* 0x0000000a06428c11 */ /* 0x000fe4000f8810ff */
[----:B------:R-:W-:Y:S02]  /*4a60*/  ISETP.GT.U32.OR P1, PT, R157, 0x37, P3 ;  /* 0x000000379d00780c */ /* 0x000fe40001f24470 */
[----:B------:R-:W-:Y:S02]  /*4a70*/  @!P0 IADD3.X R67, PT, PT, R137, UR11, RZ, P4, !PT ;  /* 0x0000000b89438c10 */ /* 0x000fe4000a7fe4ff */
[----:B------:R-:W-:Y:S02]  /*4a80*/  @!P0 LEA R72, P4, R7, UR10, 0x2 ;  /* 0x0000000a07488c11 */ /* 0x000fe4000f8810ff */
[----:B------:R-:W-:-:S02]  /*4a90*/  ISETP.LT.U32.OR P2, PT, R157, 0x8, P0 ;  /* 0x000000089d00780c */ /* 0x000fc40000741470 */
[----:B------:R-:W-:Y:S02]  /*4aa0*/  @!P0 IADD3.X R73, PT, PT, R138, UR11, RZ, P4, !PT ;  /* 0x0000000b8a498c10 */ /* 0x000fe4000a7fe4ff */
[----:B------:R-:W-:-:S04]  /*4ab0*/  @!P0 LEA R68, P4, R8, UR10, 0x2 ;  /* 0x0000000a08448c11 */ /* 0x000fc8000f8810ff */
[----:B------:R-:W-:Y:S02]  /*4ac0*/  @!P0 IADD3.X R69, PT, PT, R139, UR11, RZ, P4, !PT ;  /* 0x0000000b8b458c10 */ /* 0x000fe4000a7fe4ff */
[----:B------:R-:W-:-:S04]  /*4ad0*/  @!P1 LEA R64, P4, R149, UR10, 0x2 ;  /* 0x0000000a95409c11 */ /* 0x000fc8000f8810ff */
[----:B------:R-:W-:Y:S02]  /*4ae0*/  @!P1 IADD3.X R65, PT, PT, R150, UR11, RZ, P4, !PT ;  /* 0x0000000b96419c10 */ /* 0x000fe4000a7fe4ff */
[----:B------:R-:W-:-:S04]  /*4af0*/  @!P2 LEA R58, P4, R147, UR10, 0x2 ;  /* 0x0000000a933aac11 */ /* 0x000fc8000f8810ff */
[----:B------:R-:W-:Y:S02]  /*4b00*/  @!P2 IADD3.X R59, PT, PT, R148, UR11, RZ, P4, !PT ;  /* 0x0000000b943bac10 */ /* 0x000fe4000a7fe4ff */
[----:B------:R-:W-:Y:S02]  /*4b10*/  @!P3 LEA R46, P4, R9, UR10, 0x2 ;  /* 0x0000000a092ebc11 */ /* 0x000fe4000f8810ff */
[----:B------:R-:W-:Y:S02]  /*4b20*/  ISETP.GT.U32.OR P6, PT, R157, 0x2f, P0 ;  /* 0x0000002f9d00780c */ /* 0x000fe400007c4470 */
[----:B------:R-:W-:Y:S02]  /*4b30*/  @!P3 IADD3.X R47, PT, PT, R140, UR11, RZ, P4, !PT ;  /* 0x0000000b8c2fbc10 */ /* 0x000fe4000a7fe4ff */
[----:B------:R-:W-:-:S04]  /*4b40*/  @!P3 LEA R54, P4, R10, UR10, 0x2 ;  /* 0x0000000a0a36bc11 */ /* 0x000fc8000f8810ff */
        /* <DEDUP_REMOVED lines=8> */
[----:B------:R-:W-:Y:S02]  /*4bd0*/  P2R R102, PR, RZ, 0x2 ;  /* 0x00000002ff667803 */ /* 0x000fe40000000000 */
[----:B------:R-:W-:Y:S02]  /*4be0*/  @!P0 IADD3.X R63, PT, PT, R144, UR11, RZ, P4, !PT ;  /* 0x0000000b903f8c10 */ /* 0x000fe4000a7fe4ff */
[----:B------:R-:W-:Y:S02]  /*4bf0*/  ISETP.NE.AND P1, PT, R195, RZ, PT ;  /* 0x000000ffc300720c */ /* 0x000fe40003f25270 */
[----:B------:R-:W-:-:S02]  /*4c00*/  IADD3 R156, P4, PT, R60, 0x4000, RZ ;  /* 0x000040003c9c7810 */ /* 0x000fc40007f9e0ff */
[----:B------:R-:W-:Y:S02]  /*4c10*/  P2R R100, PR, RZ, 0x2 ;  /* 0x00000002ff647803 */ /* 0x000fe40000000000 */
[----:B------:R-:W-:Y:S02]  /*4c20*/  IADD3.X R155, PT, PT, RZ, R61, RZ, P4, !PT ;  /* 0x0000003dff9b7210 */ /* 0x000fe400027fe4ff */
[C---:B------:R-:W-:Y:S02]  /*4c30*/  ISETP.GT.U32.AND P4, PT, R157.reuse, 0xf, PT ;  /* 0x0000000f9d00780c */ /* 0x040fe40003f84070 */
[----:B------:R-:W-:Y:S01]  /*4c40*/  ISETP.LT.U32.OR P1, PT, R157, 0x10, P3 ;  /* 0x000000109d00780c */ /* 0x000fe20001f21470 */
[----:B------:R-:W-:-:S10]  /*4c50*/  IMAD.WIDE R76, R166, 0x4, R56 ;  /* 0x00000004a64c7825 */ /* 0x000fd400078e0238 */
[----:B0-----:R-:W-:Y:S01]  /*4c60*/  @!P4 IMAD.MOV.U32 R44, RZ, RZ, R154 ;  /* 0x000000ffff2cc224 */ /* 0x001fe200078e009a */
[----:B------:R-:W-:Y:S01]  /*4c70*/  IADD3 R154, P5, PT, R154, 0x4000, RZ ;  /* 0x000040009a9a7810 */ /* 0x000fe20007fbe0ff */
[----:B------:R-:W4:Y:S01]  /*4c80*/  @!P1 LDG.E.CONSTANT R123, desc[UR8][R70.64+0x14800] ;  /* 0x01480008467b9981 */ /* 0x000f22000c1e9900 */
[----:B------:R-:W-:Y:S02]  /*4c90*/  ISETP.NE.AND P1, PT, R100, RZ, PT ;  /* 0x000000ff6400720c */ /* 0x000fe40003f25270 */
[----:B------:R-:W-:Y:S01]  /*4ca0*/  @!P4 MOV R45, R153 ;  /* 0x00000099002dc202 */ /* 0x000fe20000000f00 */
[----:B------:R-:W-:Y:S01]  /*4cb0*/  IMAD.X R153, RZ, RZ, R153, P5 ;  /* 0x000000ffff997224 */ /* 0x000fe200028e0699 */
[----:B------:R-:W-:Y:S02]  /*4cc0*/  ISETP.NE.AND P5, PT, R194, RZ, PT ;  /* 0x000000ffc200720c */ /* 0x000fe40003fa5270 */
[----:B------:R-:W-:Y:S01]  /*4cd0*/  ISETP.NE.AND P2, PT, R193, RZ, PT ;  /* 0x000000ffc100720c */ /* 0x000fe20003f45270 */
[----:B------:R-:W-:Y:S01]  /*4ce0*/  IMAD.U32 R75, RZ, RZ, UR11 ;  /* 0x0000000bff4b7e24 */ /* 0x000fe2000f8e00ff */
[----:B------:R-:W-:-:S05]  /*4cf0*/  MOV R121, RZ ;  /* 0x000000ff00797202 */ /* 0x000fca0000000f00 */
[----:B------:R0:W2:Y:S01]  /*4d00*/  @!P1 LDG.E.CONSTANT R119, desc[UR8][R76.64] ;  /* 0x000000084c779981 */ /* 0x0000a2000c1e9900 */
[----:B------:R-:W-:Y:S01]  /*4d10*/  ISETP.NE.AND P1, PT, R102, RZ, PT ;  /* 0x000000ff6600720c */ /* 0x000fe20003f25270 */
[----:B------:R-:W-:-:S04]  /*4d20*/  @!P0 IMAD.WIDE.U32 R78, R170, 0x4, R74 ;  /* 0x00000004aa4e8825 */ /* 0x000fc800078e004a */
[--C-:B------:R-:W-:Y:S01]  /*4d30*/  IMAD.WIDE R74, R167, 0x4, R56.reuse ;  /* 0x00000004a74a7825 */ /* 0x100fe200078e0238 */
[----:B------:R1:W3:Y:S03]  /*4d40*/  @!P0 LDG.E.CONSTANT R98, desc[UR8][R78.64] ;  /* 0x000000084e628981 */ /* 0x0002e6000c1e9900 */
[----:B------:R-:W-:Y:S01]  /*4d50*/  @!P5 VIADD R127, R160, 0xfffff000 ;  /* 0xfffff000a07fd836 */ /* 0x000fe20000000000 */
[----:B0-----:R-:W-:Y:S01]  /*4d60*/  CS2R R76, SRZ ;  /* 0x00000000004c7805 */ /* 0x001fe2000001ff00 */
[----:B------:R0:W5:Y:S01]  /*4d70*/  @!P3 LDG.E.CONSTANT R121, desc[UR8][R74.64] ;  /* 0x000000084a79b981 */ /* 0x000162000c1e9900 */
[----:B------:R-:W-:Y:S01]  /*4d80*/  MOV R100, RZ ;  /* 0x000000ff00647202 */ /* 0x000fe20000000f00 */
[----:B------:R-:W-:Y:S02]  /*4d90*/  IMAD.MOV.U32 R125, RZ, RZ, RZ ;  /* 0x000000ffff7d7224 */ /* 0x000fe400078e00ff */
[----:B-1----:R-:W-:Y:S01]  /*4da0*/  @!P5 IMAD.WIDE.U32 R78, R127, 0x4, R56 ;  /* 0x000000047f4ed825 */ /* 0x002fe200078e0038 */
[----:B------:R-:W4:Y:S03]  /*4db0*/  @!P1 LDG.E.CONSTANT R77, desc[UR8][R64.64+0x45800] ;  /* 0x04580008404d9981 */ /* 0x000f26000c1e9900 */
[----:B------:R-:W-:Y:S01]  /*4dc0*/  @!P2 VIADD R127, R161, 0xfffff000 ;  /* 0xfffff000a17fa836 */ /* 0x000fe20000000000 */
[----:B0-----:R-:W-:-:S02]  /*4dd0*/  CS2R R74, SRZ ;  /* 0x00000000004a7805 */ /* 0x001fc4000001ff00 */
[----:B------:R-:W-:Y:S01]  /*4de0*/  ISETP.NE.AND P1, PT, R96, RZ, PT ;  /* 0x000000ff6000720c */ /* 0x000fe20003f25270 */
[----:B------:R0:W4:Y:S01]  /*4df0*/  @!P0 LDG.E.CONSTANT R100, desc[UR8][R66.64+0x14800] ;  /* 0x0148000842648981 */ /* 0x000122000c1e9900 */
[----:B------:R-:W-:Y:S01]  /*4e00*/  @!P2 IMAD.WIDE.U32 R70, R127, 0x4, R56 ;  /* 0x000000047f46a825 */ /* 0x000fe200078e0038 */
[----:B------:R-:W-:Y:S02]  /*4e10*/  MOV R102, RZ ;  /* 0x000000ff00667202 */ /* 0x000fe40000000f00 */
[----:B------:R-:W4:Y:S01]  /*4e20*/  @!P5 LDG.E.CONSTANT R125, desc[UR8][R78.64] ;  /* 0x000000084e7dd981 */ /* 0x000f22000c1e9900 */
[----:B------:R-:W-:-:S03]  /*4e30*/  ISETP.LT.U32.OR P5, PT, R157, 0x8, P0 ;  /* 0x000000089d00780c */ /* 0x000fc600007a1470 */
[----:B------:R-:W4:Y:S01]  /*4e40*/  @!P2 LDG.E.CONSTANT R75, desc[UR8][R70.64] ;  /* 0x00000008464ba981 */ /* 0x000f22000c1e9900 */
[----:B------:R-:W-:-:S03]  /*4e50*/  ISETP.NE.AND P2, PT, R94, RZ, PT ;  /* 0x000000ff5e00720c */ /* 0x000fc60003f45270 */
[----:B------:R1:W4:Y:S01]  /*4e60*/  @!P0 LDG.E.CONSTANT R102, desc[UR8][R72.64+0x2d000] ;  /* 0x02d0000848668981 */ /* 0x000322000c1e9900 */
[----:B0-----:R-:W-:-:S03]  /*4e70*/  @!P1 IADD3 R67, PT, PT, R163, -0x1000, RZ ;  /* 0xfffff000a3439810 */ /* 0x001fc60007ffe0ff */
[----:B------:R0:W4:Y:S02]  /*4e80*/  @!P0 LDG.E.CONSTANT R74, desc[UR8][R68.64+0x45800] ;  /* 0x04580008444a8981 */ /* 0x000124000c1e9900 */
[--C-:B------:R-:W-:Y:S02]  /*4e90*/  @!P1 IMAD.WIDE.U32 R66, R67, 0x4, R56.reuse ;  /* 0x0000000443429825 */ /* 0x100fe400078e0038 */
[----:B------:R0:W4:Y:S01]  /*4ea0*/  @!P5 LDG.E.CONSTANT R76, desc[UR8][R58.64+0x5e000] ;  /* 0x05e000083a4cd981 */ /* 0x000122000c1e9900 */
[----:B-1----:R-:W-:Y:S01]  /*4eb0*/  CS2R R72, SRZ ;  /* 0x0000000000487805 */ /* 0x002fe2000001ff00 */
[----:B------:R-:W-:Y:S01]  /*4ec0*/  @!P2 VIADD R79, R164, 0xfffff000 ;  /* 0xfffff000a44fa836 */ /* 0x000fe20000000000 */
[----:B------:R-:W-:Y:S02]  /*4ed0*/  CS2R R64, SRZ ;  /* 0x0000000000407805 */ /* 0x000fe4000001ff00 */
[----:B0-----:R-:W-:Y:S02]  /*4ee0*/  CS2R R68, SRZ ;  /* 0x0000000000447805 */ /* 0x001fe4000001ff00 */
[----:B------:R-:W4:Y:S01]  /*4ef0*/  @!P3 LDG.E.CONSTANT R73, desc[UR8][R46.64+0x5e000] ;  /* 0x05e000082e49b981 */ /* 0x000f22000c1e9900 */
[----:B------:R-:W-:Y:S01]  /*4f00*/  @!P2 IMAD.WIDE.U32 R56, R79, 0x4, R56 ;  /* 0x000000044f38a825 */ /* 0x000fe200078e0038 */
[----:B------:R-:W-:-:S02]  /*4f10*/  MOV R59, RZ ;  /* 0x000000ff003b7202 */ /* 0x000fc40000000f00 */
[----:B------:R-:W4:Y:S04]  /*4f20*/  @!P1 LDG.E.CONSTANT R72, desc[UR8][R66.64] ;  /* 0x0000000842489981 */ /* 0x000f28000c1e9900 */
[----:B------:R-:W4:Y:S04]  /*4f30*/  @!P3 LDG.E.CONSTANT R69, desc[UR8][R54.64+0x76800] ;  /* 0x076800083645b981 */ /* 0x000f28000c1e9900 */
[----:B------:R-:W4:Y:S04]  /*4f40*/  @!P2 LDG.E.CONSTANT R64, desc[UR8][R56.64] ;  /* 0x000000083840a981 */ /* 0x000f28000c1e9900 */
[----:B------:R-:W4:Y:S01]  /*4f50*/  @!P3 LDG.E.CONSTANT R59, desc[UR8][R52.64+0x8f000] ;  /* 0x08f00008343bb981 */ /* 0x000f22000c1e9900 */
[----:B------:R-:W-:-:S03]  /*4f60*/  IMAD.MOV.U32 R70, RZ, RZ, RZ ;  /* 0x000000ffff467224 */ /* 0x000fc600078e00ff */
[----:B------:R-:W4:Y:S04]  /*4f70*/  @!P6 LDG.E.CONSTANT R68, desc[UR8][R48.64+0x8f000] ;  /* 0x08f000083044e981 */ /* 0x000f28000c1e9900 */
[----:B------:R-:W4:Y:S04]  /*4f80*/  @!P3 LDG.E.CONSTANT R65, desc[UR8][R50.64+0xa7800] ;  /* 0x0a7800083241b981 */ /* 0x000f28000c1e9900 */
[----:B------:R0:W4:Y:S04]  /*4f90*/  @!P0 LDG.E.CONSTANT R70, desc[UR8][R62.64+0xa7800] ;  /* 0x0a7800083e468981 */ /* 0x000128000c1e9900 */
[----:B------:R-:W4:Y:S04]  /*4fa0*/  @!P4 LDG.E.128.CONSTANT R44, desc[UR8][R44.64] ;  /* 0x000000082c2cc981 */ /* 0x000f28000c1e9d00 */
[----:B------:R-:W4:Y:S04]  /*4fb0*/  LDG.E.128.CONSTANT R48, desc[UR8][R60.64+-0x400000] ;  /* 0xc00000083c307981 */ /* 0x000f28000c1e9d00 */
[----:B--2---:R-:W-:Y:S04]  /*4fc0*/  STS [R190+UR7], R119 ;  /* 0x00000077be007988 */ /* 0x004fe80008000807 */
[----:B-----5:R-:W-:Y:S04]  /*4fd0*/  STS [R188+0x100], R121 ;  /* 0x00010079bc007388 */ /* 0x020fe80000000800 */
[----:B------:R-:W-:Y:S04]  /*4fe0*/  STS [R31+0x200], R80 ;  /* 0x000200501f007388 */ /* 0x000fe80000000800 */
[----:B---3--:R-:W-:Y:S04]  /*4ff0*/  STS [R187+0x300], R98 ;  /* 0x00030062bb007388 */ /* 0x008fe80000000800 */
[----:B------:R-:W-:Y:S04]  /*5000*/  STS [R32+0x400], R87 ;  /* 0x0004005720007388 */ /* 0x000fe80000000800 */
[----:B------:R-:W-:Y:S04]  /*5010*/  STS [R190+UR7+0x500], RZ ;  /* 0x000500ffbe007988 */ /* 0x000fe80008000807 */
[----:B----4-:R-:W-:Y:S04]  /*5020*/  STS [R186+0x600], R123 ;  /* 0x0006007bba007388 */ /* 0x010fe80000000800 */
[----:B------:R-:W-:Y:S04]  /*5030*/  STS [R33+0x700], R82 ;  /* 0x0007005221007388 */ /* 0x000fe80000000800 */
[----:B------:R-:W-:Y:S04]  /*5040*/  STS [R185+0x800], R100 ;  /* 0x00080064b9007388 */ /* 0x000fe80000000800 */
[----:B------:R-:W-:Y:S04]  /*5050*/  STS [R34+0x900], R89 ;  /* 0x0009005922007388 */ /* 0x000fe80000000800 */
[----:B------:R-:W-:Y:S04]  /*5060*/  STS [R190+UR7+0xa00], R99 ;  /* 0x000a0063be007988 */ /* 0x000fe80008000807 */
[----:B------:R-:W-:Y:S04]  /*5070*/  STS [R184+0xb00], R125 ;  /* 0x000b007db8007388 */ /* 0x000fe80000000800 */
        /* <DEDUP_REMOVED lines=24> */
[----:B------:R1:W-:Y:S04]  /*5200*/  STS [R174+0x2400], R59 ;  /* 0x0024003bae007388 */ /* 0x0003e80000000800 */
[----:B-1----:R-:W2:Y:S01]  /*5210*/  LDG.E.128.CONSTANT R56, desc[UR8][R60.64] ;  /* 0x000000083c387981 */ /* 0x002ea2000c1e9d00 */
[----:B------:R-:W1:Y:S01]  /*5220*/  S2UR UR6, SR_CgaCtaId ;  /* 0x00000000000679c3 */ /* 0x000e620000008800 */
[----:B------:R-:W-:-:S02]  /*5230*/  UMOV UR5, 0x400 ;  /* 0x0000040000057882 */ /* 0x000fc40000000000 */
[----:B------:R-:W-:Y:S01]  /*5240*/  UIADD3 UR5, UPT, UPT, UR5, 0x2d00, URZ ;  /* 0x00002d0005057890 */ /* 0x000fe2000fffe0ff */
[----:B------:R-:W-:Y:S04]  /*5250*/  STS [R133+0x2500], R88 ;  /* 0x0025005885007388 */ /* 0x000fe80000000800 */
[----:B------:R-:W-:Y:S04]  /*5260*/  STS [R173+0x2600], R68 ;  /* 0x00260044ad007388 */ /* 0x000fe80000000800 */
[----:B------:R-:W-:Y:S04]  /*5270*/  STS [R134+0x2700], R129 ;  /* 0x0027008186007388 */ /* 0x000fe80000000800 */
[----:B------:R-:W-:Y:S01]  /*5280*/  STS [R190+UR7+0x2800], R109 ;  /* 0x0028006dbe007988 */ /* 0x000fe20008000807 */
[----:B-1----:R-:W-:-:S03]  /*5290*/  ULEA UR5, UR6, UR5, 0x18 ;  /* 0x0000000506057291 */ /* 0x002fc6000f8ec0ff */
[----:B------:R-:W-:Y:S03]  /*52a0*/  STS [R172+0x2900], R65 ;  /* 0x00290041ac007388 */ /* 0x000fe60000000800 */
[----:B0-----:R-:W-:Y:S01]  /*52b0*/  LEA R62, R157, UR5, 0x4 ;  /* 0x000000059d3e7c11 */ /* 0x001fe2000f8e20ff */
[----:B------:R-:W-:Y:S04]  /*52c0*/  STS [R135+0x2a00], R92 ;  /* 0x002a005c87007388 */ /* 0x000fe80000000800 */
[----:B------:R-:W-:Y:S04]  /*52d0*/  STS [R171+0x2b00], R70 ;  /* 0x002b0046ab007388 */ /* 0x000fe80000000800 */
[----:B------:R-:W-:Y:S04]  /*52e0*/  STS [R136+0x2c00], R131 ;  /* 0x002c008388007388 */ /* 0x000fe80000000800 */
[----:B------:R-:W-:Y:S04]  /*52f0*/  @!P4 STS.128 [R62+0x800], R44 ;  /* 0x0008002c3e00c388 */ /* 0x000fe80000000c00 */
[----:B------:R-:W-:Y:S04]  /*5300*/  STS.128 [R62], R48 ;  /* 0x000000303e007388 */ /* 0x000fe80000000c00 */
[----:B--2---:R-:W-:Y:S01]  /*5310*/  STS.128 [R62+0x400], R56 ;  /* 0x000400383e007388 */ /* 0x004fe20000000c00 */
[----:B------:R-:W-:Y:S06]  /*5320*/  BAR.SYNC.DEFER_BLOCKING 0x0 ;  /* 0x0000000000007b1d */ /* 0x000fec0000010000 */
[----:B------:R-:W-:Y:S04]  /*5330*/  LDS R102, [R158] ;  /* 0x000000009e667984 */ /* 0x000fe80000000800 */
[----:B------:R-:W0:Y:S04]  /*5340*/  LDS.128 R52, [R159] ;  /* 0x000000009f347984 */ /* 0x000e280000000c00 */
[----:B------:R-:W1:Y:S04]  /*5350*/  LDS R94, [R158+0x20] ;  /* 0x000020009e5e7984 */ /* 0x000e680000000800 */
[----:B------:R-:W2:Y:S04]  /*5360*/  LDS.128 R64, [R159+0xa0] ;  /* 0x0000a0009f407984 */ /* 0x000ea80000000c00 */
[----:B------:R-:W3:Y:S04]  /*5370*/  LDS R75, [R158+0x40] ;  /* 0x000040009e4b7984 */ /* 0x000ee80000000800 */
[----:B------:R-:W4:Y:S04]  /*5380*/  LDS R74, [R158+0x60] ;  /* 0x000060009e4a7984 */ /* 0x000f280000000800 */
[----:B------:R-:W-:Y:S04]  /*5390*/  LDS R73, [R158+0x80] ;  /* 0x000080009e497984 */ /* 0x000fe80000000800 */
[----:B------:R-:W5:Y:S04]  /*53a0*/  LDS.128 R44, [R159+0x10] ;  /* 0x000010009f2c7984 */ /* 0x000f680000000c00 */
[----:B------:R-:W5:Y:S04]  /*53b0*/  LDS R72, [R158+0xa0] ;  /* 0x0000a0009e487984 */ /* 0x000f680000000800 */
[----:B------:R-:W5:Y:S04]  /*53c0*/  LDS.128 R56, [R159+0xb0] ;  /* 0x0000b0009f387984 */ /* 0x000f680000000c00 */
[----:B------:R-:W5:Y:S04]  /*53d0*/  LDS R95, [R158+0xc0] ;  /* 0x0000c0009e5f7984 */ /* 0x000f680000000800 */
[----:B------:R-:W5:Y:S01]  /*53e0*/  LDS R92, [R158+0xe0] ;  /* 0x0000e0009e5c7984 */ /* 0x000f620000000800 */
[----:B0-----:R-:W-:-:S03]  /*53f0*/  FFMA R85, R52, R102, R85 ;  /* 0x0000006634557223 */ /* 0x001fc60000000055 */
[----:B------:R-:W-:Y:S04]  /*5400*/  LDS R93, [R158+0x100] ;  /* 0x000100009e5d7984 */ /* 0x000fe80000000800 */
[----:B------:R-:W0:Y:S01]  /*5410*/  LDS.128 R48, [R159+0x40] ;  /* 0x000040009f307984 */ /* 0x000e220000000c00 */
[----:B-1----:R-:W-:-:S03]  /*5420*/  FFMA R52, R94, R53, R85 ;  /* 0x000000355e347223 */ /* 0x002fc60000000055 */
[----:B------:R-:W1:Y:S01]  /*5430*/  LDS R100, [R158+0x120] ;  /* 0x000120009e647984 */ /* 0x000e620000000800 */
[----:B--2---:R-:W-:Y:S01]  /*5440*/  FFMA R111, R102, R64, R111 ;  /* 0x00000040666f7223 */ /* 0x004fe2000000006f */
[----:B---3--:R-:W-:Y:S02]  /*5450*/  FFMA R53, R75, R54, R52 ;  /* 0x000000364b357223 */ /* 0x008fe40000000034 */
[----:B------:R-:W2:Y:S01]  /*5460*/  LDS.128 R60, [R159+0xe0] ;  /* 0x0000e0009f3c7984 */ /* 0x000ea20000000c00 */
[----:B------:R-:W-:-:S03]  /*5470*/  FFMA R52, R94, R65, R111 ;  /* 0x000000415e347223 */ /* 0x000fc6000000006f */
[----:B------:R-:W3:Y:S04]  /*5480*/  LDS R101, [R158+0x140] ;  /* 0x000140009e657984 */ /* 0x000ee80000000800 */
[----:B------:R-:W3:Y:S01]  /*5490*/  LDS R90, [R158+0x160] ;  /* 0x000160009e5a7984 */ /* 0x000ee20000000800 */
[----:B----4-:R-:W-:Y:S01]  /*54a0*/  FFMA R65, R74, R55, R53 ;  /* 0x000000374a417223 */ /* 0x010fe20000000035 */
[----:B------:R-:W-:Y:S02]  /*54b0*/  FFMA R69, R75, R66, R52 ;  /* 0x000000424b457223 */ /* 0x000fe40000000034 */
[----:B------:R-:W-:Y:S04]  /*54c0*/  LDS R113, [R158+0x180] ;  /* 0x000180009e717984 */ /* 0x000fe80000000800 */
[----:B------:R-:W4:Y:S01]  /*54d0*/  LDS.128 R52, [R159+0x50] ;  /* 0x000050009f347984 */ /* 0x000f220000000c00 */
[----:B-----5:R-:W-:Y:S01]  /*54e0*/  FFMA R65, R44, R73, R65 ;  /* 0x000000492c417223 */ /* 0x020fe20000000041 */
[----:B------:R-:W-:-:S02]  /*54f0*/  FFMA R44, R74, R67, R69 ;  /* 0x000000434a2c7223 */ /* 0x000fc40000000045 */
[----:B------:R-:W5:Y:S01]  /*5500*/  LDS R80, [R158+0x1a0] ;  /* 0x0001a0009e507984 */ /* 0x000f620000000800 */
[----:B------:R-:W-:Y:S01]  /*5510*/  FFMA R68, R72, R45, R65 ;  /* 0x0000002d48447223 */ /* 0x000fe20000000041 */
[----:B------:R-:W-:Y:S02]  /*5520*/  FFMA R69, R73, R56, R44 ;  /* 0x0000003849457223 */ /* 0x000fe4000000002c */
[----:B------:R-:W-:Y:S01]  /*5530*/  LDS R91, [R158+0x1c0] ;  /* 0x0001c0009e5b7984 */ /* 0x000fe20000000800 */
[----:B------:R-:W-:-:S03]  /*5540*/  FFMA R45, R95, R46, R68 ;  /* 0x0000002e5f2d7223 */ /* 0x000fc60000000044 */
[----:B------:R-:W5:Y:S01]  /*5550*/  LDS.128 R64, [R159+0xf0] ;  /* 0x0000f0009f407984 */ /* 0x000f620000000c00 */
[----:B------:R-:W-:-:S03]  /*5560*/  FFMA R44, R72, R57, R69 ;  /* 0x00000039482c7223 */ /* 0x000fc60000000045 */
[----:B------:R-:W5:Y:S01]  /*5570*/  LDS R88, [R158+0x1e0] ;  /* 0x0001e0009e587984 */ /* 0x000f620000000800 */
[----:B------:R-:W-:Y:S01]  /*5580*/  FFMA R57, R92, R47, R45 ;  /* 0x0000002f5c397223 */ /* 0x000fe2000000002d */
[----:B------:R-:W-:Y:S02]  /*5590*/  FFMA R69, R95, R58, R44 ;  /* 0x0000003a5f457223 */ /* 0x000fe4000000002c */
[----:B------:R-:W-:Y:S01]  /*55a0*/  LDS R85, [R158+0x200] ;  /* 0x000200009e557984 */ /* 0x000fe20000000800 */
[----:B0-----:R-:W-:-:S03]  /*55b0*/  FFMA R57, R48, R93, R57 ;  /* 0x0000005d30397223 */ /* 0x001fc60000000039 */
[----:B------:R-:W0:Y:S01]  /*55c0*/  LDS.128 R44, [R159+0x80] ;  /* 0x000080009f2c7984 */ /* 0x000e220000000c00 */
[----:B------:R-:W-:Y:S01]  /*55d0*/  FFMA R48, R92, R59, R69 ;  /* 0x0000003b5c307223 */ /* 0x000fe20000000045 */
[C---:B-1----:R-:W-:Y:S02]  /*55e0*/  FFMA R68, R100.reuse, R49, R57 ;  /* 0x0000003164447223 */ /* 0x042fe40000000039 */
[----:B------:R-:W1:Y:S01]  /*55f0*/  LDS R82, [R158+0x220] ;  /* 0x000220009e527984 */ /* 0x000e620000000800 */
[----:B--2---:R-:W-:Y:S01]  /*5600*/  FFMA R69, R93, R60, R48 ;  /* 0x0000003c5d457223 */ /* 0x004fe20000000030 */
[----:B---3--:R-:W-:Y:S02]  /*5610*/  FFMA R49, R101, R50, R68 ;  /* 0x0000003265317223 */ /* 0x008fe40000000044 */
[----:B------:R-:W-:Y:S04]  /*5620*/  LDS R89, [R158+0x240] ;  /* 0x000240009e597984 */ /* 0x000fe80000000800 */
[----:B------:R-:W2:Y:S01]  /*5630*/  LDS.128 R56, [R159+0x120] ;  /* 0x000120009f387984 */ /* 0x000ea20000000c00 */
[----:B------:R-:W-:Y:S01]  /*5640*/  FFMA R48, R100, R61, R69 ;  /* 0x0000003d64307223 */ /* 0x000fe20000000045 */
[----:B------:R-:W-:-:S02]  /*5650*/  FFMA R49, R90, R51, R49 ;  /* 0x000000335a317223 */ /* 0x000fc40000000031 */
[----:B------:R-:W3:Y:S01]  /*5660*/  LDS R86, [R158+0x260] ;  /* 0x000260009e567984 */ /* 0x000ee20000000800 */
[----:B------:R-:W-:Y:S01]  /*5670*/  FFMA R61, R101, R62, R48 ;  /* 0x0000003e653d7223 */ /* 0x000fe20000000030 */
[----:B----4-:R-:W-:Y:S02]  /*5680*/  FFMA R69, R52, R113, R49 ;  /* 0x0000007134457223 */ /* 0x010fe40000000031 */
[----:B------:R-:W-:Y:S04]  /*5690*/  LDS R87, [R158+0x280] ;  /* 0x000280009e577984 */ /* 0x000fe80000000800 */
[----:B------:R-:W4:Y:S01]  /*56a0*/  LDS.128 R48, [R159+0x90] ;  /* 0x000090009f307984 */ /* 0x000f220000000c00 */
[----:B------:R-:W-:Y:S01]  /*56b0*/  FFMA R52, R90, R63, R61 ;  /* 0x0000003f5a347223 */ /* 0x000fe2000000003d */
[----:B-----5:R-:W-:-:S02]  /*56c0*/  FFMA R60, R80, R53, R69 ;  /* 0x00000035503c7223 */ /* 0x020fc40000000045 */
[----:B------:R-:W5:Y:S01]  /*56d0*/  LDS R84, [R158+0x2a0] ;  /* 0x0002a0009e547984 */ /* 0x000f620000000800 */
[----:B------:R-:W-:Y:S01]  /*56e0*/  FFMA R69, R113, R64, R52 ;  /* 0x0000004071457223 */ /* 0x000fe20000000034 */
[C---:B------:R-:W-:Y:S02]  /*56f0*/  FFMA R53, R91.reuse, R54, R60 ;  /* 0x000000365b357223 */ /* 0x040fe4000000003c */
[----:B------:R-:W-:Y:S01]  /*5700*/  LDS R107, [R158+0x2c0] ;  /* 0x0002c0009e6b7984 */ /* 0x000fe20000000800 */
[----:B------:R-:W-:Y:S01]  /*5710*/  FFMA R52, R80, R65, R69 ;  /* 0x0000004150347223 */ /* 0x000fe20000000045 */
[----:B------:R-:W-:Y:S02]  /*5720*/  FFMA R53, R88, R55, R53 ;  /* 0x0000003758357223 */ /* 0x000fe40000000035 */
[----:B------:R-:W5:Y:S01]  /*5730*/  LDS.128 R60, [R159+0x130] ;  /* 0x000130009f3c7984 */ /* 0x000f620000000c00 */
[----:B------:R-:W-:-:S03]  /*5740*/  FFMA R65, R91, R66, R52 ;  /* 0x000000425b417223 */ /* 0x000fc60000000034 */
[----:B------:R-:W5:Y:S01]  /*5750*/  LDS R98, [R158+0x2e0] ;  /* 0x0002e0009e627984 */ /* 0x000f620000000800 */
[----:B0-----:R-:W-:-:S03]  /*5760*/  FFMA R69, R44, R85, R53 ;  /* 0x000000552c457223 */ /* 0x001fc60000000035 */
[----:B------:R-:W-:Y:S04]  /*5770*/  LDS.128 R52, [R159+0x140] ;  /* 0x000140009f347984 */ /* 0x000fe80000000c00 */
[----:B------:R-:W0:Y:S01]  /*5780*/  LDS R97, [R158+0x300] ;  /* 0x000300009e617984 */ /* 0x000e220000000800 */
[----:B------:R-:W-:Y:S01]  /*5790*/  FFMA R44, R88, R67, R65 ;  /* 0x00000043582c7223 */ /* 0x000fe20000000041 */
[----:B-1----:R-:W-:Y:S02]  /*57a0*/  FFMA R64, R82, R45, R69 ;  /* 0x0000002d52407223 */ /* 0x002fe40000000045 */
[----:B------:R-:W1:Y:S01]  /*57b0*/  LDS R96, [R158+0x320] ;  /* 0x000320009e607984 */ /* 0x000e620000000800 */
[----:B--2---:R-:W-:Y:S01]  /*57c0*/  FFMA R67, R85, R56, R44 ;  /* 0x0000003855437223 */ /* 0x004fe2000000002c */
[----:B------:R-:W-:-:S02]  /*57d0*/  FFMA R45, R89, R46, R64 ;  /* 0x0000002e592d7223 */ /* 0x000fc40000000040 */
[----:B------:R-:W2:Y:S01]  /*57e0*/  LDS R99, [R158+0x340] ;  /* 0x000340009e637984 */ /* 0x000ea20000000800 */
[----:B------:R-:W-:-:S03]  /*57f0*/  FFMA R56, R82, R57, R67 ;  /* 0x0000003952387223 */ /* 0x000fc60000000043 */
[----:B------:R-:W2:Y:S01]  /*5800*/  LDS.128 R68, [R159+0x1e0] ;  /* 0x0001e0009f447984 */ /* 0x000ea20000000c00 */
[----:B---3--:R-:W-:Y:S01]  /*5810*/  FFMA R65, R86, R47, R45 ;  /* 0x0000002f56417223 */ /* 0x008fe2000000002d */
[----:B------:R-:W-:Y:S02]  /*5820*/  FFMA R57, R89, R58, R56 ;  /* 0x0000003a59397223 */ /* 0x000fe40000000038 */
[----:B------:R-:W3:Y:S01]  /*5830*/  LDS.128 R44, [R159+0x280] ;  /* 0x000280009f2c7984 */ /* 0x000ee20000000c00 */
[----:B----4-:R-:W-:-:S03]  /*5840*/  FFMA R65, R48, R87, R65 ;  /* 0x0000005730417223 */ /* 0x010fc60000000041 */
[----:B------:R-:W4:Y:S01]  /*5850*/  LDS R106, [R158+0x360] ;  /* 0x000360009e6a7984 */ /* 0x000f220000000800 */
[----:B------:R-:W-:-:S03]  /*5860*/  FFMA R48, R86, R59, R57 ;  /* 0x0000003b56307223 */ /* 0x000fc60000000039 */
[----:B------:R-:W-:Y:S04]  /*5870*/  LDS.128 R56, [R159+0x150] ;  /* 0x000150009f387984 */ /* 0x000fe80000000c00 */
[----:B------:R-:W4:Y:S01]  /*5880*/  LDS R105, [R158+0x380] ;  /* 0x000380009e697984 */ /* 0x000f220000000800 */
[C---:B-----5:R-:W-:Y:S01]  /*5890*/  FFMA R64, R84.reuse, R49, R65 ;  /* 0x0000003154407223 */ /* 0x060fe20000000041 */
[----:B------:R-:W-:Y:S02]  /*58a0*/  FFMA R67, R87, R60, R48 ;  /* 0x0000003c57437223 */ /* 0x000fe40000000030 */
[----:B------:R-:W5:Y:S01]  /*58b0*/  LDS R104, [R158+0x3a0] ;  /* 0x0003a0009e687984 */ /* 0x000f620000000800 */
[----:B------:R-:W-:Y:S01]  /*58c0*/  FFMA R49, R107, R50, R64 ;  /* 0x000000326b317223 */ /* 0x000fe20000000040 */
[----:B------:R-:W-:-:S02]  /*58d0*/  FFMA R60, R84, R61, R67 ;  /* 0x0000003d543c7223 */ /* 0x000fc40000000043 */
[----:B------:R-:W5:Y:S01]  /*58e0*/  LDS.128 R76, [R159+0x1f0] ;  /* 0x0001f0009f4c7984 */ /* 0x000f620000000c00 */
[----:B------:R-:W-:Y:S01]  /*58f0*/  FFMA R65, R98, R51, R49 ;  /* 0x0000003362417223 */ /* 0x000fe20000000031 */
[----:B------:R-:W-:Y:S02]  /*5900*/  FFMA R61, R107, R62, R60 ;  /* 0x0000003e6b3d7223 */ /* 0x000fe4000000003c */
[----:B------:R-:W5:Y:S01]  /*5910*/  LDS.128 R48, [R159+0x290] ;  /* 0x000290009f307984 */ /* 0x000f620000000c00 */
[----:B0-----:R-:W-:Y:S01]  /*5920*/  FFMA R65, R52, R97, R65 ;  /* 0x0000006134417223 */ /* 0x001fe20000000041 */
[----:B------:R-:W-:Y:S02]  /*5930*/  FFMA R61, R98, R63, R61 ;  /* 0x0000003f623d7223 */ /* 0x000fe4000000003d */
[----:B------:R-:W0:Y:S01]  /*5940*/  LDS R109, [R158+0x3c0] ;  /* 0x0003c0009e6d7984 */ /* 0x000e220000000800 */
[----:B-1----:R-:W-:Y:S01]  /*5950*/  FFMA R60, R96, R53, R65 ;  /* 0x00000035603c7223 */ /* 0x002fe20000000041 */
[----:B------:R-:W-:-:S02]  /*5960*/  FFMA R115, R102, R52, R115 ;  /* 0x0000003466737223 */ /* 0x000fc40000000073 */
[----:B------:R-:W1:Y:S01]  /*5970*/  LDS R110, [R158+0x3e0] ;  /* 0x0003e0009e6e7984 */ /* 0x000e620000000800 */
[-C--:B--2---:R-:W-:Y:S01]  /*5980*/  FFMA R65, R99, R54.reuse, R60 ;  /* 0x0000003663417223 */ /* 0x084fe2000000003c */
[----:B------:R-:W-:Y:S01]  /*5990*/  FFMA R52, R94, R53, R115 ;  /* 0x000000355e347223 */ /* 0x000fe20000000073 */
[----:B------:R-:W-:Y:S01]  /*59a0*/  FFMA R67, R68, R97, R61 ;  /* 0x0000006144437223 */ /* 0x000fe2000000003d */
[----:B------:R-:W-:Y:S02]  /*59b0*/  LDS R111, [R158+0x400] ;  /* 0x000400009e6f7984 */ /* 0x000fe40000000800 */
[----:B------:R-:W-:Y:S02]  /*59c0*/  FFMA R53, R75, R54, R52 ;  /* 0x000000364b357223 */ /* 0x000fe40000000034 */
[----:B------:R-:W2:Y:S01]  /*59d0*/  LDS.128 R60, [R159+0x180] ;  /* 0x000180009f3c7984 */ /* 0x000ea20000000c00 */
[C---:B------:R-:W-:Y:S01]  /*59e0*/  FFMA R83, R102.reuse, R68, R83 ;  /* 0x0000004466537223 */ /* 0x040fe20000000053 */
[----:B---3--:R-:W-:-:S02]  /*59f0*/  FFMA R102, R102, R44, R81 ;  /* 0x0000002c66667223 */ /* 0x008fc40000000051 */
[----:B------:R-:W3:Y:S01]  /*5a00*/  LDS R108, [R158+0x420] ;  /* 0x000420009e6c7984 */ /* 0x000ee20000000800 */
[-C--:B------:R-:W-:Y:S01]  /*5a10*/  FFMA R52, R74, R55.reuse, R53 ;  /* 0x000000374a347223 */ /* 0x080fe20000000035 */
[----:B----4-:R-:W-:Y:S01]  /*5a20*/  FFMA R65, R106, R55, R65 ;  /* 0x000000376a417223 */ /* 0x010fe20000000041 */
[-C--:B------:R-:W-:Y:S01]  /*5a30*/  FFMA R64, R96, R69.reuse, R67 ;  /* 0x0000004560407223 */ /* 0x080fe20000000043 */
[C---:B------:R-:W-:Y:S01]  /*5a40*/  FFMA R54, R94.reuse, R69, R83 ;  /* 0x000000455e367223 */ /* 0x040fe20000000053 */
[----:B------:R-:W-:Y:S01]  /*5a50*/  FFMA R53, R94, R45, R102 ;  /* 0x0000002d5e357223 */ /* 0x000fe20000000066 */
[----:B------:R-:W4:Y:S01]  /*5a60*/  LDS R115, [R158+0x440] ;  /* 0x000440009e737984 */ /* 0x000f220000000800 */
[-C--:B------:R-:W-:Y:S01]  /*5a70*/  FFMA R81, R99, R70.reuse, R64 ;  /* 0x0000004663517223 */ /* 0x080fe20000000040 */
[C---:B------:R-:W-:Y:S01]  /*5a80*/  FFMA R69, R75.reuse, R70, R54 ;  /* 0x000000464b457223 */ /* 0x040fe20000000036 */
[----:B------:R-:W-:Y:S01]  /*5a90*/  FFMA R68, R75, R46, R53 ;  /* 0x0000002e4b447223 */ /* 0x000fe20000000035 */
[----:B------:R-:W-:Y:S01]  /*5aa0*/  FFMA R83, R56, R105, R65 ;  /* 0x0000006938537223 */ /* 0x000fe20000000041 */
[----:B------:R-:W-:Y:S01]  /*5ab0*/  FFMA R75, R73, R56, R52 ;  /* 0x00000038494b7223 */ /* 0x000fe20000000034 */
[----:B------:R-:W4:Y:S04]  /*5ac0*/  LDS.128 R64, [R159+0x220] ;  /* 0x000220009f407984 */ /* 0x000f280000000c00 */
[----:B------:R-:W4:Y:S01]  /*5ad0*/  LDS.128 R52, [R159+0x2c0] ;  /* 0x0002c0009f347984 */ /* 0x000f220000000c00 */
[----:B------:R-:W-:Y:S01]  /*5ae0*/  FFMA R56, R74, R71, R69 ;  /* 0x000000474a387223 */ /* 0x000fe20000000045 */
[----:B------:R-:W-:-:S02]  /*5af0*/  FFMA R70, R72, R57, R75 ;  /* 0x0000003948467223 */ /* 0x000fc4000000004b */
[----:B------:R-:W4:Y:S01]  /*5b00*/  LDS R112, [R158+0x460] ;  /* 0x000460009e707984 */ /* 0x000f220000000800 */
[----:B------:R-:W-:Y:S01]  /*5b10*/  FFMA R71, R106, R71, R81 ;  /* 0x000000476a477223 */ /* 0x000fe20000000051 */
[----:B-----5:R-:W-:Y:S01]  /*5b20*/  FFMA R94, R104, R57, R83 ;  /* 0x00000039685e7223 */ /* 0x020fe20000000053 */
[----:B------:R-:W-:Y:S01]  /*5b30*/  FFMA R57, R74, R47, R68 ;  /* 0x0000002f4a397223 */ /* 0x000fe20000000044 */
[----:B------:R-:W-:Y:S01]  /*5b40*/  FFMA R75, R95, R58, R70 ;  /* 0x0000003a5f4b7223 */ /* 0x000fe20000000046 */
[----:B------:R-:W-:Y:S01]  /*5b50*/  FFMA R103, R76, R105, R71 ;  /* 0x000000694c677223 */ /* 0x000fe20000000047 */
[----:B------:R-:W-:Y:S01]  /*5b60*/  LDS R121, [R158+0x480] ;  /* 0x000480009e797984 */ /* 0x000fe20000000800 */
[----:B------:R-:W-:-:S03]  /*5b70*/  FFMA R81, R73, R76, R56 ;  /* 0x0000004c49517223 */ /* 0x000fc60000000038 */
[----:B------:R-:W5:Y:S01]  /*5b80*/  LDS.128 R68, [R159+0x190] ;  /* 0x000190009f447984 */ /* 0x000f620000000c00 */
[----:B------:R-:W-:Y:S01]  /*5b90*/  FFMA R57, R73, R48, R57 ;  /* 0x0000003049397223 */ /* 0x000fe20000000039 */
[----:B0-----:R-:W-:Y:S01]  /*5ba0*/  FFMA R83, R109, R58, R94 ;  /* 0x0000003a6d537223 */ /* 0x001fe2000000005e */
[-C--:B------:R-:W-:Y:S01]  /*5bb0*/  FFMA R74, R104, R77.reuse, R103 ;  /* 0x0000004d684a7223 */ /* 0x080fe20000000067 */
[C---:B------:R-:W-:Y:S01]  /*5bc0*/  FFMA R56, R72.reuse, R77, R81 ;  /* 0x0000004d48387223 */ /* 0x040fe20000000051 */
[----:B------:R-:W-:Y:S01]  /*5bd0*/  FFMA R58, R72, R49, R57 ;  /* 0x00000031483a7223 */ /* 0x000fe20000000039 */
[-C--:B------:R-:W-:Y:S01]  /*5be0*/  FFMA R76, R92, R59.reuse, R75 ;  /* 0x0000003b5c4c7223 */ /* 0x080fe2000000004b */
[----:B-1----:R-:W-:Y:S01]  /*5bf0*/  FFMA R83, R110, R59, R83 ;  /* 0x0000003b6e537223 */ /* 0x002fe20000000053 */
[-C--:B------:R-:W-:Y:S01]  /*5c00*/  FFMA R77, R95, R78.reuse, R56 ;  /* 0x0000004e5f4d7223 */ /* 0x080fe20000000038 */
[----:B------:R-:W-:Y:S01]  /*5c10*/  FFMA R103, R109, R78, R74 ;  /* 0x0000004e6d677223 */ /* 0x000fe2000000004a */
[----:B------:R-:W-:Y:S01]  /*5c20*/  FFMA R95, R95, R50, R58 ;  /* 0x000000325f5f7223 */ /* 0x000fe2000000003a */
[----:B------:R-:W0:Y:S01]  /*5c30*/  LDS.128 R72, [R159+0x230] ;  /* 0x000230009f487984 */ /* 0x000e220000000c00 */
[----:B--2---:R-:W-:Y:S01]  /*5c40*/  FFMA R81, R93, R60, R76 ;  /* 0x0000003c5d517223 */ /* 0x004fe2000000004c */
[----:B------:R-:W-:-:S02]  /*5c50*/  FFMA R83, R60, R111, R83 ;  /* 0x0000006f3c537223 */ /* 0x000fc40000000053 */
[----:B------:R-:W1:Y:S01]  /*5c60*/  LDS.128 R56, [R159+0x2d0] ;  /* 0x0002d0009f387984 */ /* 0x000e620000000c00 */
[----:B------:R-:W-:-:S03]  /*5c70*/  FFMA R76, R100, R61, R81 ;  /* 0x0000003d644c7223 */ /* 0x000fc60000000051 */
[----:B------:R-:W2:Y:S01]  /*5c80*/  LDS R120, [R158+0x4a0] ;  /* 0x0004a0009e787984 */ /* 0x000ea20000000800 */
[----:B---3--:R-:W-:Y:S01]  /*5c90*/  FFMA R78, R108, R61, R83 ;  /* 0x0000003d6c4e7223 */ /* 0x008fe20000000053 */
[-C--:B------:R-:W-:Y:S02]  /*5ca0*/  FFMA R61, R101, R62.reuse, R76 ;  /* 0x0000003e653d7223 */ /* 0x080fe4000000004c */
[----:B------:R-:W3:Y:S01]  /*5cb0*/  LDS R123, [R158+0x4c0] ;  /* 0x0004c0009e7b7984 */ /* 0x000ee20000000800 */
[-C--:B------:R-:W-:Y:S01]  /*5cc0*/  FFMA R60, R92, R79.reuse, R77 ;  /* 0x0000004f5c3c7223 */ /* 0x080fe2000000004d */
[----:B------:R-:W-:Y:S01]  /*5cd0*/  FFMA R103, R110, R79, R103 ;  /* 0x0000004f6e677223 */ /* 0x000fe20000000067 */
[----:B------:R-:W-:Y:S01]  /*5ce0*/  FFMA R95, R92, R51, R95 ;  /* 0x000000335c5f7223 */ /* 0x000fe2000000005f */
[----:B------:R-:W3:Y:S01]  /*5cf0*/  LDS R122, [R158+0x4e0] ;  /* 0x0004e0009e7a7984 */ /* 0x000ee20000000800 */
[----:B----4-:R-:W-:Y:S01]  /*5d00*/  FFMA R81, R115, R62, R78 ;  /* 0x0000003e73517223 */ /* 0x010fe2000000004e */
[----:B------:R-:W-:-:S02]  /*5d10*/  FFMA R102, R90, R63, R61 ;  /* 0x0000003f5a667223 */ /* 0x000fc4000000003d */
[----:B------:R-:W4:Y:S01]  /*5d20*/  LDS.128 R76, [R159+0x1c0] ;  /* 0x0001c0009f4c7984 */ /* 0x000f220000000c00 */
[C---:B------:R-:W-:Y:S01]  /*5d30*/  FFMA R61, R93.reuse, R64, R60 ;  /* 0x000000405d3d7223 */ /* 0x040fe2000000003c */
[----:B------:R-:W-:Y:S02]  /*5d40*/  FFMA R60, R93, R52, R95 ;  /* 0x000000345d3c7223 */ /* 0x000fe4000000005f */
[----:B------:R-:W4:Y:S01]  /*5d50*/  LDS R125, [R158+0x500] ;  /* 0x000500009e7d7984 */ /* 0x000f220000000800 */
[----:B------:R-:W-:Y:S01]  /*5d60*/  FFMA R103, R64, R111, R103 ;  /* 0x0000006f40677223 */ /* 0x000fe20000000067 */
[----:B------:R-:W-:Y:S01]  /*5d70*/  FFMA R83, R112, R63, R81 ;  /* 0x0000003f70537223 */ /* 0x000fe20000000051 */
[C---:B------:R-:W-:Y:S01]  /*5d80*/  FFMA R64, R100.reuse, R65, R61 ;  /* 0x0000004164407223 */ /* 0x040fe2000000003d */
[----:B------:R-:W4:Y:S01]  /*5d90*/  LDS R124, [R158+0x520] ;  /* 0x000520009e7c7984 */ /* 0x000f220000000800 */
[----:B------:R-:W-:Y:S01]  /*5da0*/  FFMA R81, R100, R53, R60 ;  /* 0x0000003564517223 */ /* 0x000fe2000000003c */
[----:B------:R-:W-:-:S02]  /*5db0*/  FFMA R114, R108, R65, R103 ;  /* 0x000000416c727223 */ /* 0x000fc40000000067 */
[----:B------:R-:W4:Y:S04]  /*5dc0*/  LDS.128 R92, [R159+0x260] ;  /* 0x000260009f5c7984 */ /* 0x000f280000000c00 */
[----:B------:R-:W4:Y:S01]  /*5dd0*/  LDS.128 R60, [R159+0x300] ;  /* 0x000300009f3c7984 */ /* 0x000f220000000c00 */
[-C--:B------:R-:W-:Y:S01]  /*5de0*/  FFMA R65, R101, R66.reuse, R64 ;  /* 0x0000004265417223 */ /* 0x080fe20000000040 */
[----:B------:R-:W-:Y:S02]  /*5df0*/  FFMA R117, R115, R66, R114 ;  /* 0x0000004273757223 */ /* 0x000fe40000000072 */
[----:B------:R-:W4:Y:S01]  /*5e00*/  LDS R127, [R158+0x540] ;  /* 0x000540009e7f7984 */ /* 0x000f220000000800 */
[----:B------:R-:W-:Y:S01]  /*5e10*/  FFMA R66, R101, R54, R81 ;  /* 0x0000003665427223 */ /* 0x000fe20000000051 */
[----:B-----5:R-:W-:-:S02]  /*5e20*/  FFMA R81, R113, R68, R102 ;  /* 0x0000004471517223 */ /* 0x020fc40000000066 */
[----:B------:R-:W5:Y:S01]  /*5e30*/  LDS.128 R100, [R159+0x1d0] ;  /* 0x0001d0009f647984 */ /* 0x000f620000000c00 */
[-C--:B------:R-:W-:Y:S01]  /*5e40*/  FFMA R64, R90, R67.reuse, R65 ;  /* 0x000000435a407223 */ /* 0x080fe20000000041 */
[----:B------:R-:W-:Y:S02]  /*5e50*/  FFMA R117, R112, R67, R117 ;  /* 0x0000004370757223 */ /* 0x000fe40000000075 */
[----:B------:R-:W5:Y:S01]  /*5e60*/  LDS R126, [R158+0x560] ;  /* 0x000560009e7e7984 */ /* 0x000f620000000800 */
[----:B------:R-:W-:Y:S01]  /*5e70*/  FFMA R65, R90, R55, R66 ;  /* 0x000000375a417223 */ /* 0x000fe20000000042 */
[----:B------:R-:W-:Y:S01]  /*5e80*/  FFMA R83, R68, R121, R83 ;  /* 0x0000007944537223 */ /* 0x000fe20000000053 */
[----:B------:R-:W-:Y:S01]  /*5e90*/  FFMA R68, R80, R69, R81 ;  /* 0x0000004550447223 */ /* 0x000fe20000000051 */
[C---:B0-----:R-:W-:Y:S01]  /*5ea0*/  FFMA R81, R113.reuse, R72, R64 ;  /* 0x0000004871517223 */ /* 0x041fe20000000040 */
[----:B------:R-:W-:Y:S01]  /*5eb0*/  FFMA R129, R72, R121, R117 ;  /* 0x0000007948817223 */ /* 0x000fe20000000075 */
[----:B-1----:R-:W-:Y:S01]  /*5ec0*/  FFMA R72, R113, R56, R65 ;  /* 0x0000003871487223 */ /* 0x002fe20000000041 */
[----:B------:R-:W0:Y:S01]  /*5ed0*/  LDS.128 R116, [R159+0x270] ;  /* 0x000270009f747984 */ /* 0x000e220000000c00 */
[----:B--2---:R-:W-:-:S03]  /*5ee0*/  FFMA R90, R120, R69, R83 ;  /* 0x00000045785a7223 */ /* 0x004fc60000000053 */
[----:B------:R-:W1:Y:S01]  /*5ef0*/  LDS.128 R64, [R159+0x310] ;  /* 0x000310009f407984 */ /* 0x000e620000000c00 */
[-C--:B------:R-:W-:Y:S01]  /*5f00*/  FFMA R69, R91, R70.reuse, R68 ;  /* 0x000000465b457223 */ /* 0x080fe20000000044 */
[----:B---3--:R-:W-:Y:S01]  /*5f10*/  FFMA R83, R123, R70, R90 ;  /* 0x000000467b537223 */ /* 0x008fe2000000005a */
[-C--:B------:R-:W-:Y:S01]  /*5f20*/  FFMA R70, R80, R73.reuse, R81 ;  /* 0x0000004950467223 */ /* 0x080fe20000000051 */
[----:B------:R-:W-:Y:S01]  /*5f30*/  FFMA R90, R120, R73, R129 ;  /* 0x00000049785a7223 */ /* 0x000fe20000000081 */
[----:B------:R-:W-:Y:S01]  /*5f40*/  FFMA R68, R88, R71, R69 ;  /* 0x0000004758447223 */ /* 0x000fe20000000045 */
[----:B------:R-:W-:Y:S01]  /*5f50*/  FFMA R73, R80, R57, R72 ;  /* 0x0000003950497223 */ /* 0x000fe20000000048 */
[----:B------:R-:W-:Y:S01]  /*5f60*/  FFMA R83, R122, R71, R83 ;  /* 0x000000477a537223 */ /* 0x000fe20000000053 */
[-C--:B------:R-:W-:Y:S01]  /*5f70*/  FFMA R69, R91, R74.reuse, R70 ;  /* 0x0000004a5b457223 */ /* 0x080fe20000000046 */
[----:B------:R-:W-:Y:S01]  /*5f80*/  FFMA R81, R123, R74, R90 ;  /* 0x0000004a7b517223 */ /* 0x000fe2000000005a */
[----:B----4-:R-:W-:Y:S01]  /*5f90*/  FFMA R71, R85, R76, R68 ;  /* 0x0000004c55477223 */ /* 0x010fe20000000044 */
[----:B------:R-:W-:Y:S01]  /*5fa0*/  FFMA R70, R91, R58, R73 ;  /* 0x0000003a5b467223 */ /* 0x000fe20000000049 */
[----:B------:R-:W-:Y:S01]  /*5fb0*/  FFMA R83, R76, R125, R83 ;  /* 0x0000007d4c537223 */ /* 0x000fe20000000053 */
[----:B------:R-:W-:Y:S01]  /*5fc0*/  FFMA R113, R122, R75, R81 ;  /* 0x0000004b7a717223 */ /* 0x000fe20000000051 */
[----:B------:R-:W-:Y:S01]  /*5fd0*/  FFMA R80, R82, R77, R71 ;  /* 0x0000004d52507223 */ /* 0x000fe20000000047 */
[C---:B------:R-:W-:Y:S01]  /*5fe0*/  FFMA R76, R88.reuse, R75, R69 ;  /* 0x0000004b584c7223 */ /* 0x040fe20000000045 */
[----:B------:R-:W-:Y:S01]  /*5ff0*/  FFMA R81, R88, R59, R70 ;  /* 0x0000003b58517223 */ /* 0x000fe20000000046 */
[----:B------:R-:W-:Y:S01]  /*6000*/  FFMA R88, R124, R77, R83 ;  /* 0x0000004d7c587223 */ /* 0x000fe20000000053 */
[----:B------:R-:W2:Y:S01]  /*6010*/  LDS.128 R68, [R159+0x320] ;  /* 0x000320009f447984 */ /* 0x000ea20000000c00 */
[----:B------:R-:W-:Y:S01]  /*6020*/  FFMA R77, R89, R78, R80 ;  /* 0x0000004e594d7223 */ /* 0x000fe20000000050 */
[C---:B------:R-:W-:Y:S01]  /*6030*/  FFMA R83, R85.reuse, R92, R76 ;  /* 0x0000005c55537223 */ /* 0x040fe2000000004c */
[----:B------:R-:W-:Y:S01]  /*6040*/  FFMA R80, R85, R60, R81 ;  /* 0x0000003c55507223 */ /* 0x000fe20000000051 */
[----:B------:R-:W3:Y:S01]  /*6050*/  LDS.128 R72, [R159+0x3c0] ;  /* 0x0003c0009f487984 */ /* 0x000ee20000000c00 */
[----:B------:R-:W-:Y:S01]  /*6060*/  FFMA R85, R127, R78, R88 ;  /* 0x0000004e7f557223 */ /* 0x000fe20000000058 */
[----:B------:R-:W-:Y:S01]  /*6070*/  FFMA R76, R86, R79, R77 ;  /* 0x0000004f564c7223 */ /* 0x000fe2000000004d */
[C---:B------:R-:W-:Y:S01]  /*6080*/  FFMA R78, R82.reuse, R93, R83 ;  /* 0x0000005d524e7223 */ /* 0x040fe20000000053 */
[----:B------:R-:W-:Y:S01]  /*6090*/  FFMA R81, R82, R61, R80 ;  /* 0x0000003d52517223 */ /* 0x000fe20000000050 */
[----:B------:R-:W4:Y:S01]  /*60a0*/  LDS R129, [R158+0x580] ;  /* 0x000580009e817984 */ /* 0x000f220000000800 */
[----:B-----5:R-:W-:Y:S01]  /*60b0*/  FFMA R83, R87, R100, R76 ;  /* 0x0000006457537223 */ /* 0x020fe2000000004c */
[C---:B------:R-:W-:Y:S01]  /*60c0*/  FFMA R77, R89.reuse, R94, R78 ;  /* 0x0000005e594d7223 */ /* 0x040fe2000000004e */
[----:B------:R-:W-:Y:S01]  /*60d0*/  FFMA R76, R89, R62, R81 ;  /* 0x0000003e594c7223 */ /* 0x000fe20000000051 */
[----:B------:R-:W-:Y:S01]  /*60e0*/  FFMA R131, R126, R79, R85 ;  /* 0x0000004f7e837223 */ /* 0x000fe20000000055 */
[----:B------:R-:W-:Y:S01]  /*60f0*/  FFMA R90, R84, R101, R83 ;  /* 0x00000065545a7223 */ /* 0x000fe20000000053 */
[C---:B------:R-:W-:Y:S01]  /*6100*/  FFMA R88, R86.reuse, R95, R77 ;  /* 0x0000005f56587223 */ /* 0x040fe2000000004d */
[----:B------:R-:W-:Y:S01]  /*6110*/  FFMA R85, R86, R63, R76 ;  /* 0x0000003f56557223 */ /* 0x000fe2000000004c */
[----:B------:R-:W-:Y:S01]  /*6120*/  LDS.128 R80, [R159+0x3d0] ;  /* 0x0003d0009f507984 */ /* 0x000fe20000000c00 */
[----:B------:R-:W-:-:S03]  /*6130*/  FFMA R89, R107, R102, R90 ;  /* 0x000000666b597223 */ /* 0x000fc6000000005a */
[----:B------:R-:W5:Y:S01]  /*6140*/  LDS.128 R76, [R159+0x330] ;  /* 0x000330009f4c7984 */ /* 0x000f620000000c00 */
[C---:B0-----:R-:W-:Y:S01]  /*6150*/  FFMA R91, R87.reuse, R116, R88 ;  /* 0x00000074575b7223 */ /* 0x041fe20000000058 */
[----:B-1----:R-:W-:Y:S01]  /*6160*/  FFMA R88, R87, R64, R85 ;  /* 0x0000004057587223 */ /* 0x002fe20000000055 */
[----:B------:R-:W-:Y:S01]  /*6170*/  FFMA R89, R98, R103, R89 ;  /* 0x0000006762597223 */ /* 0x000fe20000000059 */
[----:B------:R-:W0:Y:S01]  /*6180*/  LDS R128, [R158+0x5a0] ;  /* 0x0005a0009e807984 */ /* 0x000e220000000800 */
[C---:B------:R-:W-:Y:S01]  /*6190*/  FFMA R86, R84.reuse, R117, R91 ;  /* 0x0000007554567223 */ /* 0x040fe2000000005b */
[----:B------:R-:W-:Y:S01]  /*61a0*/  FFMA R87, R84, R65, R88 ;  /* 0x0000004154577223 */ /* 0x000fe20000000058 */
[----:B------:R-:W-:Y:S01]  /*61b0*/  FFMA R89, R44, R97, R89 ;  /* 0x000000612c597223 */ /* 0x000fe20000000059 */
[----:B------:R-:W1:Y:S01]  /*61c0*/  LDS R197, [R158+0x5c0] ;  /* 0x0005c0009ec57984 */ /* 0x000e620000000800 */
[C---:B------:R-:W-:Y:S01]  /*61d0*/  FFMA R85, R107.reuse, R118, R86 ;  /* 0x000000766b557223 */ /* 0x040fe20000000056 */
[----:B------:R-:W-:Y:S01]  /*61e0*/  FFMA R113, R92, R125, R113 ;  /* 0x0000007d5c717223 */ /* 0x000fe20000000071 */
[----:B------:R-:W-:Y:S01]  /*61f0*/  FFMA R86, R96, R45, R89 ;  /* 0x0000002d60567223 */ /* 0x000fe20000000059 */
[----:B------:R-:W-:Y:S01]  /*6200*/  FFMA R84, R107, R66, R87 ;  /* 0x000000426b547223 */ /* 0x000fe20000000057 */
[----:B------:R-:W1:Y:S01]  /*6210*/  LDS R196, [R158+0x5e0] ;  /* 0x0005e0009ec47984 */ /* 0x000e620000000800 */
[----:B------:R-:W-:Y:S01]  /*6220*/  FFMA R114, R124, R93, R113 ;  /* 0x0000005d7c727223 */ /* 0x000fe20000000071 */
[----:B------:R-:W-:Y:S01]  /*6230*/  FFMA R107, R99, R46, R86 ;  /* 0x0000002e636b7223 */ /* 0x000fe20000000056 */
[C---:B------:R-:W-:Y:S01]  /*6240*/  FFMA R92, R98.reuse, R119, R85 ;  /* 0x00000077625c7223 */ /* 0x040fe20000000055 */
[----:B------:R-:W-:Y:S01]  /*6250*/  FFMA R93, R98, R67, R84 ;  /* 0x00000043625d7223 */ /* 0x000fe20000000054 */
[----:B------:R-:W-:Y:S01]  /*6260*/  LDS.128 R88, [R159+0x400] ;  /* 0x000400009f587984 */ /* 0x000fe20000000c00 */
[----:B------:R-:W-:-:S03]  /*6270*/  FFMA R107, R106, R47, R107 ;  /* 0x0000002f6a6b7223 */ /* 0x000fc6000000006b */
[----:B------:R-:W1:Y:S01]  /*6280*/  LDS.128 R84, [R159+0x360] ;  /* 0x000360009f547984 */ /* 0x000e620000000c00 */
[C---:B--2---:R-:W-:Y:S01]  /*6290*/  FFMA R113, R97.reuse, R68, R92 ;  /* 0x0000004461717223 */ /* 0x044fe2000000005c */
[----:B---3--:R-:W-:Y:S01]  /*62a0*/  FFMA R98, R97, R72, R93 ;  /* 0x0000004861627223 */ /* 0x008fe2000000005d */
[----:B------:R-:W-:Y:S01]  /*62b0*/  FFMA R107, R48, R105, R107 ;  /* 0x00000069306b7223 */ /* 0x000fe2000000006b */
[----:B------:R-:W-:Y:S01]  /*62c0*/  FFMA R93, R127, R94, R114 ;  /* 0x0000005e7f5d7223 */ /* 0x000fe20000000072 */
[C---:B------:R-:W-:Y:S01]  /*62d0*/  FFMA R92, R96.reuse, R69, R113 ;  /* 0x00000045605c7223 */ /* 0x040fe20000000071 */
[----:B------:R-:W-:Y:S01]  /*62e0*/  FFMA R97, R96, R73, R98 ;  /* 0x0000004960617223 */ /* 0x000fe20000000062 */
[----:B------:R-:W-:Y:S01]  /*62f0*/  FFMA R94, R104, R49, R107 ;  /* 0x00000031685e7223 */ /* 0x000fe2000000006b */
[----:B------:R-:W-:Y:S01]  /*6300*/  FFMA R201, R126, R95, R93 ;  /* 0x0000005f7ec97223 */ /* 0x000fe2000000005d */
[C---:B------:R-:W-:Y:S01]  /*6310*/  FFMA R93, R99.reuse, R70, R92 ;  /* 0x00000046635d7223 */ /* 0x040fe2000000005c */
[----:B------:R-:W-:Y:S01]  /*6320*/  FFMA R92, R99, R74, R97 ;  /* 0x0000004a635c7223 */ /* 0x000fe20000000061 */
[----:B------:R-:W-:Y:S01]  /*6330*/  FFMA R97, R109, R50, R94 ;  /* 0x000000326d617223 */ /* 0x000fe2000000005e */
[----:B----4-:R-:W-:Y:S01]  /*6340*/  FFMA R199, R100, R129, R131 ;  /* 0x0000008164c77223 */ /* 0x010fe20000000083 */
[C---:B------:R-:W-:Y:S01]  /*6350*/  FFMA R100, R106.reuse, R71, R93 ;  /* 0x000000476a647223 */ /* 0x040fe2000000005d */
[----:B------:R-:W-:Y:S01]  /*6360*/  FFMA R107, R106, R75, R92 ;  /* 0x0000004b6a6b7223 */ /* 0x000fe2000000005c */
[----:B------:R-:W-:Y:S01]  /*6370*/  FFMA R113, R110, R51, R97 ;  /* 0x000000336e717223 */ /* 0x000fe20000000061 */
[----:B------:R-:W2:Y:S01]  /*6380*/  LDS.128 R92, [R159+0x370] ;  /* 0x000370009f5c7984 */ /* 0x000ea20000000c00 */
[C---:B-----5:R-:W-:Y:S01]  /*6390*/  FFMA R131, R105.reuse, R76, R100 ;  /* 0x0000004c69837223 */ /* 0x060fe20000000064 */
[----:B------:R-:W-:-:S02]  /*63a0*/  FFMA R106, R105, R80, R107 ;  /* 0x00000050696a7223 */ /* 0x000fc4000000006b */
[----:B------:R-:W3:Y:S01]  /*63b0*/  LDS.128 R96, [R159+0x410] ;  /* 0x000410009f607984 */ /* 0x000ee20000000c00 */
[----:B------:R-:W-:Y:S01]  /*63c0*/  FFMA R113, R52, R111, R113 ;  /* 0x0000006f34717223 */ /* 0x000fe20000000071 */
[C---:B------:R-:W-:Y:S01]  /*63d0*/  FFMA R100, R104.reuse, R77, R131 ;  /* 0x0000004d68647223 */ /* 0x040fe20000000083 */
[----:B------:R-:W-:Y:S01]  /*63e0*/  FFMA R105, R104, R81, R106 ;  /* 0x0000005168697223 */ /* 0x000fe2000000006a */
[----:B0-----:R-:W-:Y:S01]  /*63f0*/  FFMA R114, R128, R101, R199 ;  /* 0x0000006580727223 */ /* 0x001fe200000000c7 */
[----:B------:R-:W-:Y:S01]  /*6400*/  FFMA R104, R108, R53, R113 ;  /* 0x000000356c687223 */ /* 0x000fe20000000071 */
[C---:B------:R-:W-:Y:S01]  /*6410*/  FFMA R101, R109.reuse, R78, R100 ;  /* 0x0000004e6d657223 */ /* 0x040fe20000000064 */
[----:B------:R-:W-:Y:S01]  /*6420*/  FFMA R100, R109, R82, R105 ;  /* 0x000000526d647223 */ /* 0x000fe20000000069 */
[----:B-1----:R-:W-:Y:S01]  /*6430*/  FFMA R107, R197, R102, R114 ;  /* 0x00000066c56b7223 */ /* 0x002fe20000000072 */
[----:B------:R-:W-:Y:S01]  /*6440*/  FFMA R105, R115, R54, R104 ;  /* 0x0000003673697223 */ /* 0x000fe20000000068 */
[C---:B------:R-:W-:Y:S01]  /*6450*/  FFMA R114, R110.reuse, R79, R101 ;  /* 0x0000004f6e727223 */ /* 0x040fe20000000065 */
[----:B------:R-:W-:Y:S01]  /*6460*/  FFMA R109, R110, R83, R100 ;  /* 0x000000536e6d7223 */ /* 0x000fe20000000064 */
[----:B------:R-:W-:Y:S01]  /*6470*/  FFMA R205, R196, R103, R107 ;  /* 0x00000067c4cd7223 */ /* 0x000fe2000000006b */
[----:B------:R-:W-:Y:S01]  /*6480*/  FFMA R113, R112, R55, R105 ;  /* 0x0000003770717223 */ /* 0x000fe20000000069 */
[----:B------:R-:W0:Y:S03]  /*6490*/  LDS.128 R100, [R159+0x3a0] ;  /* 0x0003a0009f647984 */ /* 0x000e260000000c00 */
[----:B------:R-:W-:Y:S01]  /*64a0*/  FFMA R131, R56, R121, R113 ;  /* 0x0000007938837223 */ /* 0x000fe20000000071 */
[----:B------:R-:W1:Y:S01]  /*64b0*/  LDS.128 R104, [R159+0x440] ;  /* 0x000440009f687984 */ /* 0x000e620000000c00 */
[----:B------:R-:W-:Y:S01]  /*64c0*/  FFMA R201, R116, R129, R201 ;  /* 0x0000008174c97223 */ /* 0x000fe200000000c9 */
[----:B------:R-:W-:-:S02]  /*64d0*/  FFMA R113, R111, R84, R114 ;  /* 0x000000546f717223 */ /* 0x000fc40000000072 */
[----:B------:R-:W4:Y:S01]  /*64e0*/  LDS R199, [R158+0x600] ;  /* 0x000600009ec77984 */ /* 0x000f220000000800 */
[----:B------:R-:W-:Y:S01]  /*64f0*/  FFMA R114, R111, R88, R109 ;  /* 0x000000586f727223 */ /* 0x000fe2000000006d */
[----:B------:R-:W-:Y:S01]  /*6500*/  FFMA R116, R120, R57, R131 ;  /* 0x0000003978747223 */ /* 0x000fe20000000083 */
[C---:B------:R-:W-:Y:S01]  /*6510*/  FFMA R110, R108.reuse, R85, R113 ;  /* 0x000000556c6e7223 */ /* 0x040fe20000000071 */
[----:B------:R-:W5:Y:S01]  /*6520*/  LDS R198, [R158+0x620] ;  /* 0x000620009ec67984 */ /* 0x000f620000000800 */
[----:B------:R-:W-:Y:S01]  /*6530*/  FFMA R109, R108, R89, R114 ;  /* 0x000000596c6d7223 */ /* 0x000fe20000000072 */
[----:B------:R-:W-:Y:S01]  /*6540*/  FFMA R111, R123, R58, R116 ;  /* 0x0000003a7b6f7223 */ /* 0x000fe20000000074 */
[C---:B------:R-:W-:Y:S01]  /*6550*/  FFMA R113, R115.reuse, R86, R110 ;  /* 0x0000005673717223 */ /* 0x040fe2000000006e */
[----:B------:R-:W-:Y:S01]  /*6560*/  LDS R200, [R158+0x660] ;  /* 0x000660009ec87984 */ /* 0x000fe20000000800 */
[----:B------:R-:W-:Y:S01]  /*6570*/  FFMA R114, R115, R90, R109 ;  /* 0x0000005a73727223 */ /* 0x000fe2000000006d */
[----:B------:R-:W-:Y:S01]  /*6580*/  FFMA R115, R122, R59, R111 ;  /* 0x0000003b7a737223 */ /* 0x000fe2000000006f */
[----:B------:R-:W-:Y:S01]  /*6590*/  FFMA R130, R128, R117, R201 ;  /* 0x0000007580827223 */ /* 0x000fe200000000c9 */
[----:B------:R-:W5:Y:S01]  /*65a0*/  LDS.128 R108, [R159+0x3b0] ;  /* 0x0003b0009f6c7984 */ /* 0x000f620000000c00 */
[----:B------:R-:W-:Y:S01]  /*65b0*/  FFMA R116, R112, R87, R113 ;  /* 0x0000005770747223 */ /* 0x000fe20000000071 */
[----:B------:R-:W-:Y:S01]  /*65c0*/  FFMA R131, R60, R125, R115 ;  /* 0x0000007d3c837223 */ /* 0x000fe20000000073 */
[----:B------:R-:W-:Y:S01]  /*65d0*/  FFMA R201, R197, R118, R130 ;  /* 0x00000076c5c97223 */ /* 0x000fe20000000082 */
[----:B------:R-:W-:-:S02]  /*65e0*/  FFMA R117, R112, R91, R114 ;  /* 0x0000005b70757223 */ /* 0x000fc40000000072 */
[----:B------:R-:W5:Y:S01]  /*65f0*/  LDS.128 R112, [R159+0x450] ;  /* 0x000450009f707984 */ /* 0x000f620000000c00 */
[----:B------:R-:W-:Y:S01]  /*6600*/  FFMA R207, R196, R119, R201 ;  /* 0x00000077c4cf7223 */ /* 0x000fe200000000c9 */
[----:B------:R-:W-:Y:S01]  /*6610*/  FFMA R118, R124, R61, R131 ;  /* 0x0000003d7c767223 */ /* 0x000fe20000000083 */
[C---:B--2---:R-:W-:Y:S01]  /*6620*/  FFMA R119, R121.reuse, R92, R116 ;  /* 0x0000005c79777223 */ /* 0x044fe20000000074 */
[----:B---3--:R-:W-:Y:S01]  /*6630*/  FFMA R116, R121, R96, R117 ;  /* 0x0000006079747223 */ /* 0x008fe20000000075 */
[----:B------:R-:W-:Y:S01]  /*6640*/  LDS R201, [R158+0x640] ;  /* 0x000640009ec97984 */ /* 0x000fe20000000800 */
[----:B------:R-:W-:Y:S01]  /*6650*/  FFMA R121, R127, R62, R118 ;  /* 0x0000003e7f797223 */ /* 0x000fe20000000076 */
[C---:B------:R-:W-:Y:S01]  /*6660*/  FFMA R130, R120.reuse, R93, R119 ;  /* 0x0000005d78827223 */ /* 0x040fe20000000077 */
[----:B------:R-:W-:Y:S02]  /*6670*/  FFMA R131, R120, R97, R116 ;  /* 0x0000006178837223 */ /* 0x000fe40000000074 */
[----:B------:R-:W-:Y:S01]  /*6680*/  FFMA R203, R126, R63, R121 ;  /* 0x0000003f7ecb7223 */ /* 0x000fe20000000079 */
[----:B------:R-:W2:Y:S01]  /*6690*/  LDS.128 R116, [R159+0x460] ;  /* 0x000460009f747984 */ /* 0x000ea20000000c00 */
[C---:B------:R-:W-:Y:S01]  /*66a0*/  FFMA R121, R123.reuse, R94, R130 ;  /* 0x0000005e7b797223 */ /* 0x040fe20000000082 */
[----:B------:R-:W-:Y:S01]  /*66b0*/  FFMA R120, R123, R98, R131 ;  /* 0x000000627b787223 */ /* 0x000fe20000000083 */
[----:B------:R-:W-:-:S02]  /*66c0*/  FFMA R203, R64, R129, R203 ;  /* 0x0000008140cb7223 */ /* 0x000fc400000000cb */
[C---:B------:R-:W-:Y:S01]  /*66d0*/  FFMA R130, R122.reuse, R95, R121 ;  /* 0x0000005f7a827223 */ /* 0x040fe20000000079 */
[----:B------:R-:W-:Y:S01]  /*66e0*/  FFMA R131, R122, R99, R120 ;  /* 0x000000637a837223 */ /* 0x000fe20000000078 */
[----:B------:R-:W-:Y:S01]  /*66f0*/  FFMA R202, R128, R65, R203 ;  /* 0x0000004180ca7223 */ /* 0x000fe200000000cb */
[----:B------:R-:W-:Y:S01]  /*6700*/  LDS.128 R120, [R159+0x500] ;  /* 0x000500009f787984 */ /* 0x000fe20000000c00 */
[C---:B0-----:R-:W-:Y:S01]  /*6710*/  FFMA R203, R125.reuse, R100, R130 ;  /* 0x000000647dcb7223 */ /* 0x041fe20000000082 */
[----:B-1----:R-:W-:Y:S01]  /*6720*/  FFMA R130, R125, R104, R131 ;  /* 0x000000687d827223 */ /* 0x002fe20000000083 */
[----:B----4-:R-:W-:Y:S01]  /*6730*/  FFMA R209, R44, R199, R205 ;  /* 0x000000c72cd17223 */ /* 0x010fe200000000cd */
[----:B------:R-:W-:Y:S01]  /*6740*/  FFMA R125, R197, R66, R202 ;  /* 0x00000042c57d7223 */ /* 0x000fe200000000ca */
[C---:B------:R-:W-:Y:S01]  /*6750*/  FFMA R44, R124.reuse, R101, R203 ;  /* 0x000000657c2c7223 */ /* 0x040fe200000000cb */
[----:B------:R-:W-:Y:S01]  /*6760*/  FFMA R131, R124, R105, R130 ;  /* 0x000000697c837223 */ /* 0x000fe20000000082 */
[----:B------:R-:W0:Y:S01]  /*6770*/  LDS R203, [R158+0x680] ;  /* 0x000680009ecb7984 */ /* 0x000e220000000800 */
[----:B------:R-:W-:Y:S01]  /*6780*/  FFMA R205, R196, R67, R125 ;  /* 0x00000043c4cd7223 */ /* 0x000fe2000000007d */
[C---:B------:R-:W-:Y:S01]  /*6790*/  FFMA R125, R127.reuse, R102, R44 ;  /* 0x000000667f7d7223 */ /* 0x040fe2000000002c */
[----:B------:R-:W-:Y:S01]  /*67a0*/  FFMA R130, R68, R199, R207 ;  /* 0x000000c744827223 */ /* 0x000fe200000000cf */
[----:B------:R-:W-:Y:S01]  /*67b0*/  FFMA R68, R127, R106, R131 ;  /* 0x0000006a7f447223 */ /* 0x000fe20000000083 */
[----:B-----5:R-:W-:Y:S01]  /*67c0*/  FFMA R204, R198, R45, R209 ;  /* 0x0000002dc6cc7223 */ /* 0x020fe200000000d1 */
[----:B------:R-:W-:Y:S01]  /*67d0*/  FFMA R44, R126, R103, R125 ;  /* 0x000000677e2c7223 */ /* 0x000fe2000000007d */
[----:B------:R-:W-:Y:S01]  /*67e0*/  FFMA R211, R72, R199, R205 ;  /* 0x000000c748d37223 */ /* 0x000fe200000000cd */
[----:B------:R-:W-:Y:S01]  /*67f0*/  FFMA R68, R126, R107, R68 ;  /* 0x0000006b7e447223 */ /* 0x000fe20000000044 */
[----:B------:R-:W1:Y:S01]  /*6800*/  LDS R72, [R158+0x6a0] ;  /* 0x0006a0009e487984 */ /* 0x000e620000000800 */
[----:B------:R-:W-:-:S03]  /*6810*/  FFMA R131, R129, R108, R44 ;  /* 0x0000006c81837223 */ /* 0x000fc6000000002c */
[----:B------:R-:W3:Y:S01]  /*6820*/  LDS.128 R124, [R159+0x470] ;  /* 0x000470009f7c7984 */ /* 0x000ee20000000c00 */
[----:B------:R-:W-:Y:S01]  /*6830*/  FFMA R44, R128, R109, R131 ;  /* 0x0000006d802c7223 */ /* 0x000fe20000000083 */
[----:B------:R-:W-:Y:S02]  /*6840*/  FFMA R129, R129, R112, R68 ;  /* 0x0000007081817223 */ /* 0x000fe40000000044 */
[----:B------:R-:W4:Y:S01]  /*6850*/  LDS R205, [R158+0x6c0] ;  /* 0x0006c0009ecd7984 */ /* 0x000f220000000800 */
[----:B------:R-:W-:Y:S01]  /*6860*/  FFMA R45, R197, R110, R44 ;  /* 0x0000006ec52d7223 */ /* 0x000fe2000000002c */
[----:B------:R-:W-:Y:S01]  /*6870*/  FFMA R207, R198, R69, R130 ;  /* 0x00000045c6cf7223 */ /* 0x000fe20000000082 */
[----:B------:R-:W-:Y:S01]  /*6880*/  FFMA R68, R128, R113, R129 ;  /* 0x0000007180447223 */ /* 0x000fe20000000081 */
[----:B------:R-:W5:Y:S01]  /*6890*/  LDS R202, [R158+0x6e0] ;  /* 0x0006e0009eca7984 */ /* 0x000f620000000800 */
[----:B------:R-:W-:-:S03]  /*68a0*/  FFMA R44, R196, R111, R45 ;  /* 0x0000006fc42c7223 */ /* 0x000fc6000000002d */
[----:B------:R-:W5:Y:S01]  /*68b0*/  LDS.128 R128, [R159+0x510] ;  /* 0x000510009f807984 */ /* 0x000f620000000c00 */
[----:B------:R-:W-:Y:S01]  /*68c0*/  FFMA R45, R197, R114, R68 ;  /* 0x00000072c52d7223 */ /* 0x000fe20000000044 */
[----:B------:R-:W-:Y:S02]  /*68d0*/  FFMA R206, R198, R73, R211 ;  /* 0x00000049c6ce7223 */ /* 0x000fe400000000d3 */
[----:B------:R-:W5:Y:S01]  /*68e0*/  LDS R197, [R158+0x700] ;  /* 0x000700009ec57984 */ /* 0x000f620000000800 */
[----:B--2---:R-:W-:Y:S01]  /*68f0*/  FFMA R73, R199, R116, R44 ;  /* 0x00000074c7497223 */ /* 0x004fe2000000002c */
[C---:B------:R-:W-:Y:S01]  /*6900*/  FFMA R207, R201.reuse, R70, R207 ;  /* 0x00000046c9cf7223 */ /* 0x040fe200000000cf */
[C---:B------:R-:W-:Y:S01]  /*6910*/  FFMA R69, R201.reuse, R46, R204 ;  /* 0x0000002ec9457223 */ /* 0x040fe200000000cc */
[----:B------:R-:W-:Y:S01]  /*6920*/  FFMA R196, R196, R115, R45 ;  /* 0x00000073c4c47223 */ /* 0x000fe2000000002d */
[----:B------:R-:W-:Y:S01]  /*6930*/  FFMA R44, R198, R117, R73 ;  /* 0x00000075c62c7223 */ /* 0x000fe20000000049 */
[C---:B------:R-:W-:Y:S01]  /*6940*/  FFMA R207, R200.reuse, R71, R207 ;  /* 0x00000047c8cf7223 */ /* 0x040fe200000000cf */
[----:B------:R-:W-:Y:S01]  /*6950*/  FFMA R69, R200, R47, R69 ;  /* 0x0000002fc8457223 */ /* 0x000fe20000000045 */
[----:B------:R-:W2:Y:S01]  /*6960*/  LDS R116, [R158+0x720] ;  /* 0x000720009e747984 */ /* 0x000ea20000000800 */
[----:B------:R-:W-:-:S03]  /*6970*/  FFMA R71, R201, R118, R44 ;  /* 0x00000076c9477223 */ /* 0x000fc6000000002c */
[----:B------:R-:W2:Y:S01]  /*6980*/  LDS.128 R44, [R159+0x4a0] ;  /* 0x0004a0009f2c7984 */ /* 0x000ea20000000c00 */
[----:B------:R-:W-:Y:S01]  /*6990*/  FFMA R206, R201, R74, R206 ;  /* 0x0000004ac9ce7223 */ /* 0x000fe200000000ce */
[----:B------:R-:W-:Y:S01]  /*69a0*/  FFMA R74, R200, R119, R71 ;  /* 0x00000077c84a7223 */ /* 0x000fe20000000047 */
[----:B0-----:R-:W-:Y:S01]  /*69b0*/  FFMA R73, R48, R203, R69 ;  /* 0x000000cb30497223 */ /* 0x001fe20000000045 */
[----:B------:R-:W0:Y:S01]  /*69c0*/  LDS R117, [R158+0x740] ;  /* 0x000740009e757984 */ /* 0x000e220000000800 */
[----:B------:R-:W-:-:S03]  /*69d0*/  FFMA R199, R199, R120, R196 ;  /* 0x00000078c7c77223 */ /* 0x000fc600000000c4 */
[----:B------:R-:W0:Y:S01]  /*69e0*/  LDS.128 R68, [R159+0x540] ;  /* 0x000540009f447984 */ /* 0x000e220000000c00 */
[----:B------:R-:W-:Y:S01]  /*69f0*/  FFMA R75, R200, R75, R206 ;  /* 0x0000004bc84b7223 */ /* 0x000fe200000000ce */
[----:B------:R-:W-:Y:S02]  /*6a00*/  FFMA R198, R198, R121, R199 ;  /* 0x00000079c6c67223 */ /* 0x000fe400000000c7 */
[----:B------:R-:W0:Y:S01]  /*6a10*/  LDS R118, [R158+0x760] ;  /* 0x000760009e767984 */ /* 0x000e220000000800 */
[----:B-1----:R-:W-:Y:S01]  /*6a20*/  FFMA R48, R72, R49, R73 ;  /* 0x0000003148307223 */ /* 0x002fe20000000049 */
[-C--:B------:R-:W-:Y:S01]  /*6a30*/  FFMA R76, R76, R203.reuse, R207 ;  /* 0x000000cb4c4c7223 */ /* 0x080fe200000000cf */
[----:B------:R-:W-:Y:S01]  /*6a40*/  FFMA R80, R80, R203, R75 ;  /* 0x000000cb50507223 */ /* 0x000fe2000000004b */
[----:B---3--:R-:W-:Y:S01]  /*6a50*/  FFMA R73, R203, R124, R74 ;  /* 0x0000007ccb497223 */ /* 0x008fe2000000004a */
[----:B------:R-:W-:Y:S01]  /*6a60*/  FFMA R201, R201, R122, R198 ;  /* 0x0000007ac9c97223 */ /* 0x000fe200000000c6 */
[C---:B----4-:R-:W-:Y:S01]  /*6a70*/  FFMA R49, R205.reuse, R50, R48 ;  /* 0x00000032cd317223 */ /* 0x050fe20000000030 */
[C---:B------:R-:W-:Y:S01]  /*6a80*/  FFMA R77, R72.reuse, R77, R76 ;  /* 0x0000004d484d7223 */ /* 0x040fe2000000004c */
[C---:B------:R-:W-:Y:S01]  /*6a90*/  FFMA R81, R72.reuse, R81, R80 ;  /* 0x0000005148517223 */ /* 0x040fe20000000050 */
[----:B------:R-:W-:Y:S01]  /*6aa0*/  FFMA R48, R72, R125, R73 ;  /* 0x0000007d48307223 */ /* 0x000fe20000000049 */
[----:B------:R-:W-:Y:S01]  /*6ab0*/  FFMA R200, R200, R123, R201 ;  /* 0x0000007bc8c87223 */ /* 0x000fe200000000c9 */
[C---:B------:R-:W-:Y:S01]  /*6ac0*/  FFMA R78, R205.reuse, R78, R77 ;  /* 0x0000004ecd4e7223 */ /* 0x040fe2000000004d */
[C---:B------:R-:W-:Y:S01]  /*6ad0*/  FFMA R81, R205.reuse, R82, R81 ;  /* 0x00000052cd517223 */ /* 0x040fe20000000051 */
[C---:B-----5:R-:W-:Y:S01]  /*6ae0*/  FFMA R49, R202.reuse, R51, R49 ;  /* 0x00000033ca317223 */ /* 0x060fe20000000031 */
[----:B------:R-:W-:Y:S01]  /*6af0*/  FFMA R48, R205, R126, R48 ;  /* 0x0000007ecd307223 */ /* 0x000fe20000000030 */
[----:B------:R-:W1:Y:S01]  /*6b00*/  LDS R82, [R158+0x780] ;  /* 0x000780009e527984 */ /* 0x000e620000000800 */
[----:B------:R-:W-:Y:S01]  /*6b10*/  FFMA R203, R203, R128, R200 ;  /* 0x00000080cbcb7223 */ /* 0x000fe200000000c8 */
[C---:B------:R-:W-:Y:S01]  /*6b20*/  FFMA R79, R202.reuse, R79, R78 ;  /* 0x0000004fca4f7223 */ /* 0x040fe2000000004e */
[----:B------:R-:W-:Y:S01]  /*6b30*/  FFMA R76, R202, R127, R48 ;  /* 0x0000007fca4c7223 */ /* 0x000fe20000000030 */
[----:B------:R-:W3:Y:S01]  /*6b40*/  LDS R80, [R158+0x7a0] ;  /* 0x0007a0009e507984 */ /* 0x000ee20000000800 */
[----:B------:R-:W-:Y:S01]  /*6b50*/  FFMA R78, R72, R129, R203 ;  /* 0x00000081484e7223 */ /* 0x000fe200000000cb */
[----:B------:R-:W-:-:S02]  /*6b60*/  FFMA R77, R52, R197, R49 ;  /* 0x000000c5344d7223 */ /* 0x000fc40000000031 */
[----:B------:R-:W4:Y:S01]  /*6b70*/  LDS.128 R48, [R159+0x4b0] ;  /* 0x0004b0009f307984 */ /* 0x000f220000000c00 */
[----:B------:R-:W-:-:S03]  /*6b80*/  FFMA R83, R202, R83, R81 ;  /* 0x00000053ca537223 */ /* 0x000fc60000000051 */
[----:B------:R-:W5:Y:S01]  /*6b90*/  LDS.128 R72, [R159+0x550] ;  /* 0x000550009f487984 */ /* 0x000f620000000c00 */
[----:B------:R-:W-:-:S03]  /*6ba0*/  FFMA R84, R84, R197, R79 ;  /* 0x000000c554547223 */ /* 0x000fc6000000004f */
[----:B------:R-:W5:Y:S01]  /*6bb0*/  LDS R81, [R158+0x7c0] ;  /* 0x0007c0009e517984 */ /* 0x000f620000000800 */
[----:B------:R-:W-:Y:S01]  /*6bc0*/  FFMA R205, R205, R130, R78 ;  /* 0x00000082cdcd7223 */ /* 0x000fe2000000004e */
[C---:B--2---:R-:W-:Y:S01]  /*6bd0*/  FFMA R85, R116.reuse, R85, R84 ;  /* 0x0000005574557223 */ /* 0x044fe20000000054 */
[----:B------:R-:W-:Y:S01]  /*6be0*/  FFMA R79, R197, R44, R76 ;  /* 0x0000002cc54f7223 */ /* 0x000fe2000000004c */
[----:B------:R-:W2:Y:S01]  /*6bf0*/  LDS R84, [R158+0x7e0] ;  /* 0x0007e0009e547984 */ /* 0x000ea20000000800 */
[----:B------:R-:W-:Y:S01]  /*6c00*/  FFMA R52, R116, R53, R77 ;  /* 0x0000003574347223 */ /* 0x000fe2000000004d */
[----:B------:R-:W-:Y:S01]  /*6c10*/  FFMA R202, R202, R131, R205 ;  /* 0x00000083caca7223 */ /* 0x000fe200000000cd */
[----:B------:R-:W-:Y:S01]  /*6c20*/  FFMA R44, R116, R45, R79 ;  /* 0x0000002d742c7223 */ /* 0x000fe2000000004f */
[----:B------:R-:W-:Y:S01]  /*6c30*/  FFMA R88, R88, R197, R83 ;  /* 0x000000c558587223 */ /* 0x000fe20000000053 */
[----:B0-----:R-:W-:Y:S01]  /*6c40*/  FFMA R53, R117, R54, R52 ;  /* 0x0000003675357223 */ /* 0x001fe20000000034 */
[----:B------:R-:W-:Y:S01]  /*6c50*/  FFMA R197, R197, R68, R202 ;  /* 0x00000044c5c57223 */ /* 0x000fe200000000ca */
[C---:B------:R-:W-:Y:S01]  /*6c60*/  FFMA R44, R117.reuse, R46, R44 ;  /* 0x0000002e752c7223 */ /* 0x040fe2000000002c */
[----:B------:R-:W-:Y:S01]  /*6c70*/  FFMA R89, R116, R89, R88 ;  /* 0x0000005974597223 */ /* 0x000fe20000000058 */
[----:B------:R-:W-:Y:S01]  /*6c80*/  FFMA R86, R117, R86, R85 ;  /* 0x0000005675567223 */ /* 0x000fe20000000055 */
[----:B------:R-:W-:Y:S01]  /*6c90*/  FFMA R77, R118, R55, R53 ;  /* 0x00000037764d7223 */ /* 0x000fe20000000035 */
[----:B------:R-:W-:Y:S01]  /*6ca0*/  FFMA R116, R116, R69, R197 ;  /* 0x0000004574747223 */ /* 0x000fe200000000c5 */
[----:B------:R-:W0:Y:S01]  /*6cb0*/  LDS R88, [R158+0x800] ;  /* 0x000800009e587984 */ /* 0x000e220000000800 */
[----:B------:R-:W-:-:S03]  /*6cc0*/  FFMA R69, R118, R47, R44 ;  /* 0x0000002f76457223 */ /* 0x000fc6000000002c */
[----:B------:R-:W0:Y:S01]  /*6cd0*/  LDS.128 R52, [R159+0x4e0] ;  /* 0x0004e0009f347984 */ /* 0x000e220000000c00 */
[----:B------:R-:W-:-:S03]  /*6ce0*/  FFMA R87, R118, R87, R86 ;  /* 0x0000005776577223 */ /* 0x000fc60000000056 */
[----:B------:R-:W0:Y:S01]  /*6cf0*/  LDS.128 R44, [R159+0x580] ;  /* 0x000580009f2c7984 */ /* 0x000e220000000c00 */
[----:B------:R-:W-:-:S03]  /*6d00*/  FFMA R89, R117, R90, R89 ;  /* 0x0000005a75597223 */ /* 0x000fc60000000059 */
[----:B------:R-:W0:Y:S01]  /*6d10*/  LDS R86, [R158+0x820] ;  /* 0x000820009e567984 */ /* 0x000e220000000800 */
[----:B------:R-:W-:-:S03]  /*6d20*/  FFMA R117, R117, R70, R116 ;  /* 0x0000004675757223 */ /* 0x000fc60000000074 */
[----:B------:R-:W0:Y:S01]  /*6d30*/  LDS R83, [R158+0x840] ;  /* 0x000840009e537984 */ /* 0x000e220000000800 */
[-C--:B-1----:R-:W-:Y:S01]  /*6d40*/  FFMA R77, R56, R82.reuse, R77 ;  /* 0x00000052384d7223 */ /* 0x082fe2000000004d */
[----:B------:R-:W-:Y:S01]  /*6d50*/  FFMA R92, R92, R82, R87 ;  /* 0x000000525c5c7223 */ /* 0x000fe20000000057 */
[----:B------:R-:W-:Y:S01]  /*6d60*/  FFMA R71, R118, R71, R117 ;  /* 0x0000004776477223 */ /* 0x000fe20000000075 */
[----:B------:R-:W1:Y:S01]  /*6d70*/  LDS R90, [R158+0x860] ;  /* 0x000860009e5a7984 */ /* 0x000e620000000800 */
[C---:B---3--:R-:W-:Y:S01]  /*6d80*/  FFMA R56, R80.reuse, R57, R77 ;  /* 0x0000003950387223 */ /* 0x048fe2000000004d */
[----:B------:R-:W-:Y:S01]  /*6d90*/  FFMA R93, R80, R93, R92 ;  /* 0x0000005d505d7223 */ /* 0x000fe2000000005c */
[C---:B----4-:R-:W-:Y:S01]  /*6da0*/  FFMA R57, R82.reuse, R48, R69 ;  /* 0x0000003052397223 */ /* 0x050fe20000000045 */
[----:B-----5:R-:W-:Y:S01]  /*6db0*/  FFMA R72, R82, R72, R71 ;  /* 0x0000004852487223 */ /* 0x020fe20000000047 */
[----:B------:R-:W3:Y:S01]  /*6dc0*/  LDS R92, [R158+0x880] ;  /* 0x000880009e5c7984 */ /* 0x000ee20000000800 */
[----:B------:R-:W-:-:S03]  /*6dd0*/  FFMA R89, R118, R91, R89 ;  /* 0x0000005b76597223 */ /* 0x000fc60000000059 */
[----:B------:R-:W4:Y:S01]  /*6de0*/  LDS.128 R68, [R159+0x4f0] ;  /* 0x0004f0009f447984 */ /* 0x000f220000000c00 */
[----:B------:R-:W-:-:S03]  /*6df0*/  FFMA R56, R81, R58, R56 ;  /* 0x0000003a51387223 */ /* 0x000fc60000000038 */
[----:B------:R-:W5:Y:S01]  /*6e00*/  LDS.128 R76, [R159+0x590] ;  /* 0x000590009f4c7984 */ /* 0x000f620000000c00 */
[----:B------:R-:W-:-:S03]  /*6e10*/  FFMA R96, R96, R82, R89 ;  /* 0x0000005260607223 */ /* 0x000fc60000000059 */
[----:B------:R-:W5:Y:S01]  /*6e20*/  LDS R58, [R158+0x8a0] ;  /* 0x0008a0009e3a7984 */ /* 0x000f620000000800 */
[----:B------:R-:W-:-:S03]  /*6e30*/  FFMA R96, R80, R97, R96 ;  /* 0x0000006150607223 */ /* 0x000fc60000000060 */
[----:B------:R-:W5:Y:S01]  /*6e40*/  LDS R87, [R158+0x8c0] ;  /* 0x0008c0009e577984 */ /* 0x000f620000000800 */
[----:B------:R-:W-:Y:S01]  /*6e50*/  FFMA R48, R80, R49, R57 ;  /* 0x0000003150307223 */ /* 0x000fe20000000039 */
[----:B--2---:R-:W-:Y:S01]  /*6e60*/  FFMA R59, R84, R59, R56 ;  /* 0x0000003b543b7223 */ /* 0x004fe20000000038 */
[----:B------:R-:W-:Y:S01]  /*6e70*/  FFMA R73, R80, R73, R72 ;  /* 0x0000004950497223 */ /* 0x000fe20000000048 */
[----:B------:R-:W2:Y:S01]  /*6e80*/  LDS R56, [R158+0x8e0] ;  /* 0x0008e0009e387984 */ /* 0x000ea20000000800 */
[C---:B------:R-:W-:Y:S01]  /*6e90*/  FFMA R93, R81.reuse, R94, R93 ;  /* 0x0000005e515d7223 */ /* 0x040fe2000000005d */
[C---:B------:R-:W-:Y:S01]  /*6ea0*/  FFMA R96, R81.reuse, R98, R96 ;  /* 0x0000006251607223 */ /* 0x040fe20000000060 */
[C---:B------:R-:W-:Y:S01]  /*6eb0*/  FFMA R48, R81.reuse, R50, R48 ;  /* 0x0000003251307223 */ /* 0x040fe20000000030 */
[----:B------:R-:W-:Y:S01]  /*6ec0*/  FFMA R74, R81, R74, R73 ;  /* 0x0000004a514a7223 */ /* 0x000fe20000000049 */
[C---:B------:R-:W-:Y:S01]  /*6ed0*/  FFMA R93, R84.reuse, R95, R93 ;  /* 0x0000005f545d7223 */ /* 0x040fe2000000005d */
[C---:B------:R-:W-:Y:S01]  /*6ee0*/  FFMA R99, R84.reuse, R99, R96 ;  /* 0x0000006354637223 */ /* 0x040fe20000000060 */
[C---:B------:R-:W-:Y:S01]  /*6ef0*/  FFMA R51, R84.reuse, R51, R48 ;  /* 0x0000003354337223 */ /* 0x040fe20000000030 */
[----:B------:R-:W-:Y:S01]  /*6f00*/  FFMA R75, R84, R75, R74 ;  /* 0x0000004b544b7223 */ /* 0x000fe2000000004a */
[-C--:B0-----:R-:W-:Y:S01]  /*6f10*/  FFMA R60, R60, R88.reuse, R59 ;  /* 0x000000583c3c7223 */ /* 0x081fe2000000003b */
[-C--:B------:R-:W-:Y:S01]  /*6f20*/  FFMA R100, R100, R88.reuse, R93 ;  /* 0x0000005864647223 */ /* 0x080fe2000000005d */
[----:B------:R-:W-:Y:S01]  /*6f30*/  FFMA R104, R104, R88, R99 ;  /* 0x0000005868687223 */ /* 0x000fe20000000063 */
[C---:B------:R-:W-:Y:S01]  /*6f40*/  FFMA R52, R88.reuse, R52, R51 ;  /* 0x0000003458347223 */ /* 0x040fe20000000033 */
[----:B------:R-:W-:Y:S01]  /*6f50*/  FFMA R75, R88, R44, R75 ;  /* 0x0000002c584b7223 */ /* 0x000fe2000000004b */
[C---:B------:R-:W-:Y:S01]  /*6f60*/  FFMA R61, R86.reuse, R61, R60 ;  /* 0x0000003d563d7223 */ /* 0x040fe2000000003c */
[C---:B------:R-:W-:Y:S01]  /*6f70*/  FFMA R101, R86.reuse, R101, R100 ;  /* 0x0000006556657223 */ /* 0x040fe20000000064 */
[C---:B------:R-:W-:Y:S01]  /*6f80*/  FFMA R105, R86.reuse, R105, R104 ;  /* 0x0000006956697223 */ /* 0x040fe20000000068 */
[C---:B------:R-:W-:Y:S01]  /*6f90*/  FFMA R53, R86.reuse, R53, R52 ;  /* 0x0000003556357223 */ /* 0x040fe20000000034 */
[----:B------:R-:W-:Y:S01]  /*6fa0*/  FFMA R86, R86, R45, R75 ;  /* 0x0000002d56567223 */ /* 0x000fe2000000004b */
[C---:B------:R-:W-:Y:S01]  /*6fb0*/  FFMA R62, R83.reuse, R62, R61 ;  /* 0x0000003e533e7223 */ /* 0x040fe2000000003d */
[C---:B------:R-:W-:Y:S01]  /*6fc0*/  FFMA R102, R83.reuse, R102, R101 ;  /* 0x0000006653667223 */ /* 0x040fe20000000065 */
[C---:B------:R-:W-:Y:S01]  /*6fd0*/  FFMA R106, R83.reuse, R106, R105 ;  /* 0x0000006a536a7223 */ /* 0x040fe20000000069 */
[C---:B------:R-:W-:Y:S01]  /*6fe0*/  FFMA R54, R83.reuse, R54, R53 ;  /* 0x0000003653367223 */ /* 0x040fe20000000035 */
[----:B------:R-:W-:Y:S01]  /*6ff0*/  FFMA R83, R83, R46, R86 ;  /* 0x0000002e53537223 */ /* 0x000fe20000000056 */
[C---:B-1----:R-:W-:Y:S01]  /*7000*/  FFMA R63, R90.reuse, R63, R62 ;  /* 0x0000003f5a3f7223 */ /* 0x042fe2000000003e */
[C---:B------:R-:W-:Y:S01]  /*7010*/  FFMA R103, R90.reuse, R103, R102 ;  /* 0x000000675a677223 */ /* 0x040fe20000000066 */
[C---:B------:R-:W-:Y:S01]  /*7020*/  FFMA R107, R90.reuse, R107, R106 ;  /* 0x0000006b5a6b7223 */ /* 0x040fe2000000006a */
[C---:B------:R-:W-:Y:S01]  /*7030*/  FFMA R55, R90.reuse, R55, R54 ;  /* 0x000000375a377223 */ /* 0x040fe20000000036 */
[----:B------:R-:W-:Y:S01]  /*7040*/  FFMA R47, R90, R47, R83 ;  /* 0x0000002f5a2f7223 */ /* 0x000fe20000000053 */
[----:B------:R-:W-:-:S02]  /*7050*/  UIADD3 UR10, UP0, UPT, UR10, 0x20, URZ ;  /* 0x000000200a0a7890 */ /* 0x000fc4000ff1e0ff */
[----:B------:R-:W-:Y:S01]  /*7060*/  UIADD3 UR4, UPT, UPT, UR4, 0x1, URZ ;  /* 0x0000000104047890 */ /* 0x000fe2000fffe0ff */
[-C--:B---3--:R-:W-:Y:S01]  /*7070*/  FFMA R64, R64, R92.reuse, R63 ;  /* 0x0000005c40407223 */ /* 0x088fe2000000003f */
[-C--:B------:R-:W-:Y:S01]  /*7080*/  FFMA R108, R108, R92.reuse, R103 ;  /* 0x0000005c6c6c7223 */ /* 0x080fe20000000067 */
[----:B------:R-:W-:Y:S01]  /*7090*/  FFMA R112, R112, R92, R107 ;  /* 0x0000005c70707223 */ /* 0x000fe2000000006b */
[C---:B----4-:R-:W-:Y:S01]  /*70a0*/  FFMA R55, R92.reuse, R68, R55 ;  /* 0x000000445c377223 */ /* 0x050fe20000000037 */
[----:B-----5:R-:W-:Y:S01]  /*70b0*/  FFMA R76, R92, R76, R47 ;  /* 0x0000004c5c4c7223 */ /* 0x020fe2000000002f */
[----:B------:R-:W-:Y:S02]  /*70c0*/  UIADD3.X UR11, UPT, UPT, URZ, UR11, URZ, UP0, !UPT ;  /* 0x0000000bff0b7290 */ /* 0x000fe400087fe4ff */
[----:B------:R-:W-:Y:S01]  /*70d0*/  UISETP.NE.AND UP0, UPT, UR4, 0x40, UPT ;  /* 0x000000400400788c */ /* 0x000fe2000bf05270 */
        /* <DEDUP_REMOVED lines=10> */
[C---:B--2---:R-:W-:Y:S01]  /*7180*/  FFMA R85, R56.reuse, R67, R66 ;  /* 0x0000004338557223 */ /* 0x044fe20000000042 */
[C---:B------:R-:W-:Y:S01]  /*7190*/  FFMA R111, R56.reuse, R111, R110 ;  /* 0x0000006f386f7223 */ /* 0x040fe2000000006e */
[C---:B------:R-:W-:Y:S01]  /*71a0*/  FFMA R115, R56.reuse, R115, R114 ;  /* 0x0000007338737223 */ /* 0x040fe20000000072 */
[C---:B------:R-:W-:Y:S01]  /*71b0*/  FFMA R83, R56.reuse, R71, R70 ;  /* 0x0000004738537223 */ /* 0x040fe20000000046 */
[----:B------:R-:W-:Y:S01]  /*71c0*/  FFMA R81, R56, R79, R78 ;  /* 0x0000004f38517223 */ /* 0x000fe2000000004e */
[----:B------:R-:W-:Y:S01]  /*71d0*/  IADD3 R164, PT, PT, R164, 0x8, RZ ;  /* 0x00000008a4a47810 */ /* 0x000fe20007ffe0ff */
[----:B------:R-:W-:Y:S01]  /*71e0*/  VIADD R163, R163, 0x8 ;  /* 0x00000008a3a37836 */ /* 0x000fe20000000000 */
[----:B------:R-:W-:Y:S01]  /*71f0*/  IADD3 R161, PT, PT, R161, 0x8, RZ ;  /* 0x00000008a1a17810 */ /* 0x000fe20007ffe0ff */
[----:B------:R-:W-:Y:S01]  /*7200*/  VIADD R160, R160, 0x8 ;  /* 0x00000008a0a07836 */ /* 0x000fe20000000000 */
[----:B------:R-:W-:Y:S01]  /*7210*/  IADD3 R167, PT, PT, R167, 0x8, RZ ;  /* 0x00000008a7a77810 */ /* 0x000fe20007ffe0ff */
[----:B------:R-:W-:Y:S01]  /*7220*/  VIADD R166, R166, 0x8 ;  /* 0x00000008a6a67836 */ /* 0x000fe20000000000 */
[----:B------:R-:W-:Y:S01]  /*7230*/  IADD3 R165, PT, PT, R165, 0x8, RZ ;  /* 0x00000008a5a57810 */ /* 0x000fe20007ffe0ff */
[----:B------:R-:W-:Y:S01]  /*7240*/  VIADD R162, R162, 0x8 ;  /* 0x00000008a2a27836 */ /* 0x000fe20000000000 */
[----:B------:R-:W-:Y:S06]  /*7250*/  BRA.U UP0, `(.L_x_0) ;  /* 0xffffffc500987547 */ /* 0x000fec000b83ffff */
[----:B------:R-:W0:Y:S01]  /*7260*/  LDC.64 R2, c[0x0][0x380] ;  /* 0x0000e000ff027b82 */ /* 0x000e220000000a00 */
[----:B------:R-:W-:-:S05]  /*7270*/  IADD3 R192, PT, PT, R191, R192, RZ ;  /* 0x000000c0bfc07210 */ /* 0x000fca0007ffe0ff */
[----:B------:R-:W-:-:S04]  /*7280*/  IMAD R189, R189, 0x3200, R192 ;  /* 0x00003200bdbd7824 */ /* 0x000fc800078e02c0 */
[----:B0-----:R-:W-:-:S05]  /*7290*/  IMAD.WIDE.U32 R2, R189, 0x4, R2 ;  /* 0x00000004bd027825 */ /* 0x001fca00078e0002 */
[----:B------:R-:W-:Y:S04]  /*72a0*/  STG.E desc[UR8][R2.64], R85 ;  /* 0x0000005502007986 */ /* 0x000fe8000c101908 */
[----:B------:R-:W-:Y:S04]  /*72b0*/  STG.E desc[UR8][R2.64+0x2800], R111 ;  /* 0x0028006f02007986 */ /* 0x000fe8000c101908 */
[----:B------:R-:W-:Y:S04]  /*72c0*/  STG.E desc[UR8][R2.64+0x5000], R115 ;  /* 0x0050007302007986 */ /* 0x000fe8000c101908 */
[----:B------:R-:W-:Y:S04]  /*72d0*/  STG.E desc[UR8][R2.64+0x7800], R83 ;  /* 0x0078005302007986 */ /* 0x000fe8000c101908 */
[----:B------:R-:W-:Y:S01]  /*72e0*/  STG.E desc[UR8][R2.64+0xa000], R81 ;  /* 0x00a0005102007986 */ /* 0x000fe2000c101908 */
[----:B------:R-:W-:Y:S05]  /*72f0*/  EXIT ;  /* 0x000000000000794d */ /* 0x000fea0003800000 */
.L_x_1:
[----:B------:R-:W-:-:S00]  /*7300*/  BRA `(.L_x_1) ;  /* 0xfffffffc00fc7947 */ /* 0x000fc0000383ffff */
[----:B------:R-:W-:-:S00]  /*7310*/  NOP ;  /* 0x0000000000007918 */ /* 0x000fc00000000000 */
        /* <DEDUP_REMOVED lines=14> */
.L_x_2:


//--------------------- .nv.shared.main_kernel    --------------------------
	.section	.nv.shared.main_kernel,"aw",@nobits
	.sectionflags	@""
	.align	4
.nv.shared.main_kernel:
	.zero		14848


//--------------------- .nv.shared.reserved.0     --------------------------
	.section	.nv.shared.reserved.0,"aw",@nobits
	.weak		__nv_reservedSMEM_offset_0_alias
	.size		__nv_reservedSMEM_offset_0_alias, 0, 64
	.other		__nv_reservedSMEM_offset_0_alias,@"STO_CUDA_RESERVED_SHARED STV_DEFAULT"
__nv_reservedSMEM_offset_0_alias:
	.zero		0
	.zero		64


//--------------------- .nv.constant0.main_kernel --------------------------
	.section	.nv.constant0.main_kernel,"a",@progbits
	.sectionflags	@""
	.align	4
.nv.constant0.main_kernel:
	.zero		920


//--------------------- SYMBOLS --------------------------

	.type		.nv.reservedSmem.offset0,@object
	.size		.nv.reservedSmem.offset0,0x4
	.type		.nv.reservedSmem.cap,@object
	.size		.nv.reservedSmem.cap,0x4
